//
// Generated by NVIDIA NVVM Compiler
//
// Compiler Build ID: CL-36424714
// Cuda compilation tools, release 13.0, V13.0.88
// Based on NVVM 20.0.0
//

.version 9.0
.target sm_100
.address_size 64

	// .globl	_Z10Conv1_ReLuPfS_S_S_S_
// _ZZ10Conv1_ReLuPfS_S_S_S_E18input_image_shared has been demoted
// _ZZ10Conv1_ReLuPfS_S_S_S_E21kernel_weights_shared has been demoted
// _ZZ10Conv2_ReLuPfS_S_S_S_E18input_image_shared has been demoted
// _ZZ10Conv2_ReLuPfS_S_S_S_E21kernel_weights_shared has been demoted
// _ZZ11Linear_ReLuPfS_S_S_S_S_S_S_E20output_image_shared1 has been demoted
// _ZZ11Linear_ReLuPfS_S_S_S_S_S_S_E20output_image_shared2 has been demoted

.visible .entry _Z10Conv1_ReLuPfS_S_S_S_(
	.param .u64 .ptr .align 1 _Z10Conv1_ReLuPfS_S_S_S__param_0,
	.param .u64 .ptr .align 1 _Z10Conv1_ReLuPfS_S_S_S__param_1,
	.param .u64 .ptr .align 1 _Z10Conv1_ReLuPfS_S_S_S__param_2,
	.param .u64 .ptr .align 1 _Z10Conv1_ReLuPfS_S_S_S__param_3,
	.param .u64 .ptr .align 1 _Z10Conv1_ReLuPfS_S_S_S__param_4
)
{
	.reg .pred 	%p<9>;
	.reg .b16 	%rs<128>;
	.reg .b32 	%r<179>;
	.reg .b32 	%f<175>;
	.reg .b64 	%rd<60>;
	// demoted variable
	.shared .align 4 .b8 _ZZ10Conv1_ReLuPfS_S_S_S_E18input_image_shared[3136];
	// demoted variable
	.shared .align 4 .b8 _ZZ10Conv1_ReLuPfS_S_S_S_E21kernel_weights_shared[100];
	ld.param.u64 	%rd18, [_Z10Conv1_ReLuPfS_S_S_S__param_0];
	ld.param.u64 	%rd19, [_Z10Conv1_ReLuPfS_S_S_S__param_1];
	ld.param.u64 	%rd16, [_Z10Conv1_ReLuPfS_S_S_S__param_3];
	ld.param.u64 	%rd17, [_Z10Conv1_ReLuPfS_S_S_S__param_4];
	cvta.to.global.u64 	%rd1, %rd19;
	cvta.to.global.u64 	%rd2, %rd18;
	mov.u32 	%r1, %ctaid.x;
	mul.lo.s32 	%r2, %r1, 784;
	cvt.u64.u32 	%rd20, %r2;
	mov.u32 	%r3, %tid.x;
	shl.b32 	%r22, %r3, 2;
	cvt.u64.u32 	%rd21, %r22;
	add.s64 	%rd22, %rd21, %rd20;
	shl.b64 	%rd23, %rd22, 2;
	add.s64 	%rd24, %rd2, %rd23;
	ld.global.v4.f32 	{%f26, %f27, %f28, %f29}, [%rd24];
	cvt.u16.u32 	%rs1, %r22;
	mul.hi.u16 	%rs2, %rs1, 2341;
	mul.wide.u16 	%r23, %rs2, 112;
	mov.u32 	%r24, _ZZ10Conv1_ReLuPfS_S_S_S_E18input_image_shared;
	add.s32 	%r25, %r24, %r23;
	mul.lo.s16 	%rs3, %rs2, 28;
	sub.s16 	%rs4, %rs1, %rs3;
	mul.wide.u16 	%r26, %rs4, 4;
	add.s32 	%r27, %r25, %r26;
	st.shared.f32 	[%r27], %f26;
	or.b16  	%rs5, %rs1, 1;
	mul.hi.u16 	%rs6, %rs5, 2341;
	mul.wide.u16 	%r28, %rs6, 112;
	add.s32 	%r29, %r24, %r28;
	mul.lo.s16 	%rs7, %rs6, 28;
	sub.s16 	%rs8, %rs5, %rs7;
	mul.wide.u16 	%r30, %rs8, 4;
	add.s32 	%r31, %r29, %r30;
	st.shared.f32 	[%r31], %f27;
	or.b16  	%rs9, %rs1, 2;
	mul.hi.u16 	%rs10, %rs9, 2341;
	mul.wide.u16 	%r32, %rs10, 112;
	add.s32 	%r33, %r24, %r32;
	mul.lo.s16 	%rs11, %rs10, 28;
	sub.s16 	%rs12, %rs9, %rs11;
	mul.wide.u16 	%r34, %rs12, 4;
	add.s32 	%r35, %r33, %r34;
	st.shared.f32 	[%r35], %f28;
	or.b16  	%rs13, %rs1, 3;
	mul.hi.u16 	%rs14, %rs13, 2341;
	mul.wide.u16 	%r36, %rs14, 112;
	add.s32 	%r37, %r24, %r36;
	mul.lo.s16 	%rs15, %rs14, 28;
	sub.s16 	%rs16, %rs13, %rs15;
	mul.wide.u16 	%r38, %rs16, 4;
	add.s32 	%r39, %r37, %r38;
	st.shared.f32 	[%r39], %f29;
	ld.global.v4.f32 	{%f30, %f31, %f32, %f33}, [%rd24+512];
	add.s16 	%rs17, %rs1, 128;
	mul.hi.u16 	%rs18, %rs17, 9363;
	shr.u16 	%rs19, %rs18, 2;
	mul.wide.u16 	%r40, %rs19, 112;
	add.s32 	%r41, %r24, %r40;
	mul.lo.s16 	%rs20, %rs19, 28;
	sub.s16 	%rs21, %rs17, %rs20;
	mul.wide.u16 	%r42, %rs21, 4;
	add.s32 	%r43, %r41, %r42;
	st.shared.f32 	[%r43], %f30;
	add.s16 	%rs22, %rs1, 129;
	mul.hi.u16 	%rs23, %rs22, 9363;
	shr.u16 	%rs24, %rs23, 2;
	mul.wide.u16 	%r44, %rs24, 112;
	add.s32 	%r45, %r24, %r44;
	mul.lo.s16 	%rs25, %rs24, 28;
	sub.s16 	%rs26, %rs22, %rs25;
	mul.wide.u16 	%r46, %rs26, 4;
	add.s32 	%r47, %r45, %r46;
	st.shared.f32 	[%r47], %f31;
	add.s16 	%rs27, %rs1, 130;
	mul.hi.u16 	%rs28, %rs27, 9363;
	shr.u16 	%rs29, %rs28, 2;
	mul.wide.u16 	%r48, %rs29, 112;
	add.s32 	%r49, %r24, %r48;
	mul.lo.s16 	%rs30, %rs29, 28;
	sub.s16 	%rs31, %rs27, %rs30;
	mul.wide.u16 	%r50, %rs31, 4;
	add.s32 	%r51, %r49, %r50;
	st.shared.f32 	[%r51], %f32;
	add.s16 	%rs32, %rs1, 131;
	mul.hi.u16 	%rs33, %rs32, 9363;
	shr.u16 	%rs34, %rs33, 2;
	mul.wide.u16 	%r52, %rs34, 112;
	add.s32 	%r53, %r24, %r52;
	mul.lo.s16 	%rs35, %rs34, 28;
	sub.s16 	%rs36, %rs32, %rs35;
	mul.wide.u16 	%r54, %rs36, 4;
	add.s32 	%r55, %r53, %r54;
	st.shared.f32 	[%r55], %f33;
	ld.global.v4.f32 	{%f34, %f35, %f36, %f37}, [%rd24+1024];
	add.s16 	%rs37, %rs1, 256;
	mul.hi.u16 	%rs38, %rs37, 9363;
	shr.u16 	%rs39, %rs38, 2;
	mul.wide.u16 	%r56, %rs39, 112;
	add.s32 	%r57, %r24, %r56;
	mul.lo.s16 	%rs40, %rs39, 28;
	sub.s16 	%rs41, %rs37, %rs40;
	mul.wide.u16 	%r58, %rs41, 4;
	add.s32 	%r59, %r57, %r58;
	st.shared.f32 	[%r59], %f34;
	add.s16 	%rs42, %rs1, 257;
	mul.hi.u16 	%rs43, %rs42, 9363;
	shr.u16 	%rs44, %rs43, 2;
	mul.wide.u16 	%r60, %rs44, 112;
	add.s32 	%r61, %r24, %r60;
	mul.lo.s16 	%rs45, %rs44, 28;
	sub.s16 	%rs46, %rs42, %rs45;
	mul.wide.u16 	%r62, %rs46, 4;
	add.s32 	%r63, %r61, %r62;
	st.shared.f32 	[%r63], %f35;
	add.s16 	%rs47, %rs1, 258;
	mul.hi.u16 	%rs48, %rs47, 9363;
	shr.u16 	%rs49, %rs48, 2;
	mul.wide.u16 	%r64, %rs49, 112;
	add.s32 	%r65, %r24, %r64;
	mul.lo.s16 	%rs50, %rs49, 28;
	sub.s16 	%rs51, %rs47, %rs50;
	mul.wide.u16 	%r66, %rs51, 4;
	add.s32 	%r67, %r65, %r66;
	st.shared.f32 	[%r67], %f36;
	add.s16 	%rs52, %rs1, 259;
	mul.hi.u16 	%rs53, %rs52, 9363;
	shr.u16 	%rs54, %rs53, 2;
	mul.wide.u16 	%r68, %rs54, 112;
	add.s32 	%r69, %r24, %r68;
	mul.lo.s16 	%rs55, %rs54, 28;
	sub.s16 	%rs56, %rs52, %rs55;
	mul.wide.u16 	%r70, %rs56, 4;
	add.s32 	%r71, %r69, %r70;
	st.shared.f32 	[%r71], %f37;
	ld.global.v4.f32 	{%f38, %f39, %f40, %f41}, [%rd24+1536];
	add.s16 	%rs57, %rs1, 384;
	mul.hi.u16 	%rs58, %rs57, 9363;
	shr.u16 	%rs59, %rs58, 2;
	mul.wide.u16 	%r72, %rs59, 112;
	add.s32 	%r73, %r24, %r72;
	mul.lo.s16 	%rs60, %rs59, 28;
	sub.s16 	%rs61, %rs57, %rs60;
	mul.wide.u16 	%r74, %rs61, 4;
	add.s32 	%r75, %r73, %r74;
	st.shared.f32 	[%r75], %f38;
	add.s16 	%rs62, %rs1, 385;
	mul.hi.u16 	%rs63, %rs62, 9363;
	shr.u16 	%rs64, %rs63, 2;
	mul.wide.u16 	%r76, %rs64, 112;
	add.s32 	%r77, %r24, %r76;
	mul.lo.s16 	%rs65, %rs64, 28;
	sub.s16 	%rs66, %rs62, %rs65;
	mul.wide.u16 	%r78, %rs66, 4;
	add.s32 	%r79, %r77, %r78;
	st.shared.f32 	[%r79], %f39;
	add.s16 	%rs67, %rs1, 386;
	mul.hi.u16 	%rs68, %rs67, 9363;
	shr.u16 	%rs69, %rs68, 2;
	mul.wide.u16 	%r80, %rs69, 112;
	add.s32 	%r81, %r24, %r80;
	mul.lo.s16 	%rs70, %rs69, 28;
	sub.s16 	%rs71, %rs67, %rs70;
	mul.wide.u16 	%r82, %rs71, 4;
	add.s32 	%r83, %r81, %r82;
	st.shared.f32 	[%r83], %f40;
	add.s16 	%rs72, %rs1, 387;
	mul.hi.u16 	%rs73, %rs72, 9363;
	shr.u16 	%rs74, %rs73, 2;
	mul.wide.u16 	%r84, %rs74, 112;
	add.s32 	%r85, %r24, %r84;
	mul.lo.s16 	%rs75, %rs74, 28;
	sub.s16 	%rs76, %rs72, %rs75;
	mul.wide.u16 	%r86, %rs76, 4;
	add.s32 	%r87, %r85, %r86;
	st.shared.f32 	[%r87], %f41;
	ld.global.v4.f32 	{%f42, %f43, %f44, %f45}, [%rd24+2048];
	add.s16 	%rs77, %rs1, 512;
	mul.hi.u16 	%rs78, %rs77, 9363;
	shr.u16 	%rs79, %rs78, 2;
	mul.wide.u16 	%r88, %rs79, 112;
	add.s32 	%r89, %r24, %r88;
	mul.lo.s16 	%rs80, %rs79, 28;
	sub.s16 	%rs81, %rs77, %rs80;
	mul.wide.u16 	%r90, %rs81, 4;
	add.s32 	%r91, %r89, %r90;
	st.shared.f32 	[%r91], %f42;
	add.s16 	%rs82, %rs1, 513;
	mul.hi.u16 	%rs83, %rs82, 9363;
	shr.u16 	%rs84, %rs83, 2;
	mul.wide.u16 	%r92, %rs84, 112;
	add.s32 	%r93, %r24, %r92;
	mul.lo.s16 	%rs85, %rs84, 28;
	sub.s16 	%rs86, %rs82, %rs85;
	mul.wide.u16 	%r94, %rs86, 4;
	add.s32 	%r95, %r93, %r94;
	st.shared.f32 	[%r95], %f43;
	add.s16 	%rs87, %rs1, 514;
	mul.hi.u16 	%rs88, %rs87, 9363;
	shr.u16 	%rs89, %rs88, 2;
	mul.wide.u16 	%r96, %rs89, 112;
	add.s32 	%r97, %r24, %r96;
	mul.lo.s16 	%rs90, %rs89, 28;
	sub.s16 	%rs91, %rs87, %rs90;
	mul.wide.u16 	%r98, %rs91, 4;
	add.s32 	%r99, %r97, %r98;
	st.shared.f32 	[%r99], %f44;
	add.s16 	%rs92, %rs1, 515;
	mul.hi.u16 	%rs93, %rs92, 9363;
	shr.u16 	%rs94, %rs93, 2;
	mul.wide.u16 	%r100, %rs94, 112;
	add.s32 	%r101, %r24, %r100;
	mul.lo.s16 	%rs95, %rs94, 28;
	sub.s16 	%rs96, %rs92, %rs95;
	mul.wide.u16 	%r102, %rs96, 4;
	add.s32 	%r103, %r101, %r102;
	st.shared.f32 	[%r103], %f45;
	ld.global.v4.f32 	{%f46, %f47, %f48, %f49}, [%rd24+2560];
	add.s16 	%rs97, %rs1, 640;
	mul.hi.u16 	%rs98, %rs97, 9363;
	shr.u16 	%rs99, %rs98, 2;
	mul.wide.u16 	%r104, %rs99, 112;
	add.s32 	%r105, %r24, %r104;
	mul.lo.s16 	%rs100, %rs99, 28;
	sub.s16 	%rs101, %rs97, %rs100;
	mul.wide.u16 	%r106, %rs101, 4;
	add.s32 	%r107, %r105, %r106;
	st.shared.f32 	[%r107], %f46;
	add.s16 	%rs102, %rs1, 641;
	mul.hi.u16 	%rs103, %rs102, 9363;
	shr.u16 	%rs104, %rs103, 2;
	mul.wide.u16 	%r108, %rs104, 112;
	add.s32 	%r109, %r24, %r108;
	mul.lo.s16 	%rs105, %rs104, 28;
	sub.s16 	%rs106, %rs102, %rs105;
	mul.wide.u16 	%r110, %rs106, 4;
	add.s32 	%r111, %r109, %r110;
	st.shared.f32 	[%r111], %f47;
	add.s16 	%rs107, %rs1, 642;
	mul.hi.u16 	%rs108, %rs107, 9363;
	shr.u16 	%rs109, %rs108, 2;
	mul.wide.u16 	%r112, %rs109, 112;
	add.s32 	%r113, %r24, %r112;
	mul.lo.s16 	%rs110, %rs109, 28;
	sub.s16 	%rs111, %rs107, %rs110;
	mul.wide.u16 	%r114, %rs111, 4;
	add.s32 	%r115, %r113, %r114;
	st.shared.f32 	[%r115], %f48;
	add.s16 	%rs112, %rs1, 643;
	mul.hi.u16 	%rs113, %rs112, 9363;
	shr.u16 	%rs114, %rs113, 2;
	mul.wide.u16 	%r116, %rs114, 112;
	add.s32 	%r117, %r24, %r116;
	mul.lo.s16 	%rs115, %rs114, 28;
	sub.s16 	%rs116, %rs112, %rs115;
	mul.wide.u16 	%r118, %rs116, 4;
	add.s32 	%r119, %r117, %r118;
	st.shared.f32 	[%r119], %f49;
	setp.gt.u32 	%p1, %r3, 15;
	@%p1 bra 	$L__BB0_2;
	add.s32 	%r120, %r2, %r3;
	mul.wide.u32 	%rd25, %r120, 4;
	add.s64 	%rd26, %rd2, %rd25;
	ld.global.f32 	%f50, [%rd26+3072];
	cvt.u16.u32 	%rs117, %r3;
	add.s16 	%rs118, %rs117, 768;
	mul.hi.u16 	%rs119, %rs118, 2341;
	mul.wide.u16 	%r121, %rs119, 112;
	add.s32 	%r123, %r24, %r121;
	mul.lo.s16 	%rs120, %rs119, 28;
	sub.s16 	%rs121, %rs118, %rs120;
	mul.wide.u16 	%r124, %rs121, 4;
	add.s32 	%r125, %r123, %r124;
	st.shared.f32 	[%r125], %f50;
$L__BB0_2:
	cvt.u16.u32 	%rs122, %r3;
	mul.lo.s16 	%rs123, %rs122, 205;
	shr.u16 	%rs124, %rs123, 10;
	mul.wide.u16 	%r127, %rs124, 20;
	mov.u32 	%r128, _ZZ10Conv1_ReLuPfS_S_S_S_E21kernel_weights_shared;
	add.s32 	%r129, %r128, %r127;
	mul.lo.s16 	%rs125, %rs124, 5;
	sub.s16 	%rs126, %rs122, %rs125;
	and.b16  	%rs127, %rs126, 255;
	mul.wide.u16 	%r130, %rs127, 4;
	add.s32 	%r4, %r129, %r130;
	and.b32  	%r5, %r3, 7;
	mul.wide.u32 	%rd27, %r3, 4;
	cvta.to.global.u64 	%rd28, %rd16;
	add.s64 	%rd3, %rd28, %rd27;
	cvta.to.global.u64 	%rd4, %rd17;
	mov.b32 	%r174, 0;
$L__BB0_3:
	mov.b32 	%r175, 0;
$L__BB0_4:
	shl.b32 	%r133, %r175, 3;
	or.b32  	%r134, %r133, %r5;
	shl.b32 	%r135, %r174, 2;
	shr.u32 	%r136, %r3, 3;
	add.s32 	%r137, %r135, %r136;
	mov.u32 	%r138, _ZZ10Conv1_ReLuPfS_S_S_S_E18input_image_shared;
	mad.lo.s32 	%r139, %r137, 112, %r138;
	shl.b32 	%r140, %r134, 2;
	add.s32 	%r141, %r139, %r140;
	ld.shared.f32 	%f1, [%r141];
	ld.shared.f32 	%f2, [%r141+4];
	ld.shared.f32 	%f3, [%r141+8];
	ld.shared.f32 	%f4, [%r141+12];
	ld.shared.f32 	%f5, [%r141+16];
	ld.shared.f32 	%f6, [%r141+112];
	ld.shared.f32 	%f7, [%r141+116];
	ld.shared.f32 	%f8, [%r141+120];
	ld.shared.f32 	%f9, [%r141+124];
	ld.shared.f32 	%f10, [%r141+128];
	ld.shared.f32 	%f11, [%r141+224];
	ld.shared.f32 	%f12, [%r141+228];
	ld.shared.f32 	%f13, [%r141+232];
	ld.shared.f32 	%f14, [%r141+236];
	ld.shared.f32 	%f15, [%r141+240];
	ld.shared.f32 	%f16, [%r141+336];
	ld.shared.f32 	%f17, [%r141+340];
	ld.shared.f32 	%f18, [%r141+344];
	ld.shared.f32 	%f19, [%r141+348];
	ld.shared.f32 	%f20, [%r141+352];
	ld.shared.f32 	%f21, [%r141+448];
	ld.shared.f32 	%f22, [%r141+452];
	ld.shared.f32 	%f23, [%r141+456];
	ld.shared.f32 	%f24, [%r141+460];
	ld.shared.f32 	%f25, [%r141+464];
	mul.lo.s32 	%r142, %r136, 24;
	mad.lo.s32 	%r143, %r1, 3456, %r142;
	or.b32  	%r144, %r143, %r5;
	mad.lo.s32 	%r145, %r174, 96, %r144;
	add.s32 	%r176, %r145, %r133;
	mov.b32 	%r177, 0;
	mov.u64 	%rd58, %rd3;
	mov.u64 	%rd59, %rd4;
$L__BB0_5:
	setp.gt.u32 	%p2, %r3, 24;
	@%p2 bra 	$L__BB0_7;
	ld.global.f32 	%f51, [%rd58];
	st.shared.f32 	[%r4], %f51;
$L__BB0_7:
	ld.shared.f32 	%f52, [_ZZ10Conv1_ReLuPfS_S_S_S_E21kernel_weights_shared];
	fma.rn.f32 	%f53, %f1, %f52, 0f00000000;
	ld.shared.f32 	%f54, [_ZZ10Conv1_ReLuPfS_S_S_S_E21kernel_weights_shared+4];
	fma.rn.f32 	%f55, %f2, %f54, %f53;
	ld.shared.f32 	%f56, [_ZZ10Conv1_ReLuPfS_S_S_S_E21kernel_weights_shared+8];
	fma.rn.f32 	%f57, %f3, %f56, %f55;
	ld.shared.f32 	%f58, [_ZZ10Conv1_ReLuPfS_S_S_S_E21kernel_weights_shared+12];
	fma.rn.f32 	%f59, %f4, %f58, %f57;
	ld.shared.f32 	%f60, [_ZZ10Conv1_ReLuPfS_S_S_S_E21kernel_weights_shared+16];
	fma.rn.f32 	%f61, %f5, %f60, %f59;
	ld.shared.f32 	%f62, [_ZZ10Conv1_ReLuPfS_S_S_S_E21kernel_weights_shared+20];
	fma.rn.f32 	%f63, %f6, %f62, %f61;
	ld.shared.f32 	%f64, [_ZZ10Conv1_ReLuPfS_S_S_S_E21kernel_weights_shared+24];
	fma.rn.f32 	%f65, %f7, %f64, %f63;
	ld.shared.f32 	%f66, [_ZZ10Conv1_ReLuPfS_S_S_S_E21kernel_weights_shared+28];
	fma.rn.f32 	%f67, %f8, %f66, %f65;
	ld.shared.f32 	%f68, [_ZZ10Conv1_ReLuPfS_S_S_S_E21kernel_weights_shared+32];
	fma.rn.f32 	%f69, %f9, %f68, %f67;
	ld.shared.f32 	%f70, [_ZZ10Conv1_ReLuPfS_S_S_S_E21kernel_weights_shared+36];
	fma.rn.f32 	%f71, %f10, %f70, %f69;
	ld.shared.f32 	%f72, [_ZZ10Conv1_ReLuPfS_S_S_S_E21kernel_weights_shared+40];
	fma.rn.f32 	%f73, %f11, %f72, %f71;
	ld.shared.f32 	%f74, [_ZZ10Conv1_ReLuPfS_S_S_S_E21kernel_weights_shared+44];
	fma.rn.f32 	%f75, %f12, %f74, %f73;
	ld.shared.f32 	%f76, [_ZZ10Conv1_ReLuPfS_S_S_S_E21kernel_weights_shared+48];
	fma.rn.f32 	%f77, %f13, %f76, %f75;
	ld.shared.f32 	%f78, [_ZZ10Conv1_ReLuPfS_S_S_S_E21kernel_weights_shared+52];
	fma.rn.f32 	%f79, %f14, %f78, %f77;
	ld.shared.f32 	%f80, [_ZZ10Conv1_ReLuPfS_S_S_S_E21kernel_weights_shared+56];
	fma.rn.f32 	%f81, %f15, %f80, %f79;
	ld.shared.f32 	%f82, [_ZZ10Conv1_ReLuPfS_S_S_S_E21kernel_weights_shared+60];
	fma.rn.f32 	%f83, %f16, %f82, %f81;
	ld.shared.f32 	%f84, [_ZZ10Conv1_ReLuPfS_S_S_S_E21kernel_weights_shared+64];
	fma.rn.f32 	%f85, %f17, %f84, %f83;
	ld.shared.f32 	%f86, [_ZZ10Conv1_ReLuPfS_S_S_S_E21kernel_weights_shared+68];
	fma.rn.f32 	%f87, %f18, %f86, %f85;
	ld.shared.f32 	%f88, [_ZZ10Conv1_ReLuPfS_S_S_S_E21kernel_weights_shared+72];
	fma.rn.f32 	%f89, %f19, %f88, %f87;
	ld.shared.f32 	%f90, [_ZZ10Conv1_ReLuPfS_S_S_S_E21kernel_weights_shared+76];
	fma.rn.f32 	%f91, %f20, %f90, %f89;
	ld.shared.f32 	%f92, [_ZZ10Conv1_ReLuPfS_S_S_S_E21kernel_weights_shared+80];
	fma.rn.f32 	%f93, %f21, %f92, %f91;
	ld.shared.f32 	%f94, [_ZZ10Conv1_ReLuPfS_S_S_S_E21kernel_weights_shared+84];
	fma.rn.f32 	%f95, %f22, %f94, %f93;
	ld.shared.f32 	%f96, [_ZZ10Conv1_ReLuPfS_S_S_S_E21kernel_weights_shared+88];
	fma.rn.f32 	%f97, %f23, %f96, %f95;
	ld.shared.f32 	%f98, [_ZZ10Conv1_ReLuPfS_S_S_S_E21kernel_weights_shared+92];
	fma.rn.f32 	%f99, %f24, %f98, %f97;
	ld.shared.f32 	%f100, [_ZZ10Conv1_ReLuPfS_S_S_S_E21kernel_weights_shared+96];
	fma.rn.f32 	%f101, %f25, %f100, %f99;
	ld.global.f32 	%f102, [%rd59];
	add.f32 	%f103, %f101, %f102;
	max.f32 	%f104, %f103, 0f00000000;
	mul.wide.u32 	%rd29, %r176, 4;
	add.s64 	%rd30, %rd1, %rd29;
	st.global.f32 	[%rd30], %f104;
	add.s32 	%r177, %r177, 1;
	add.s32 	%r176, %r176, 576;
	add.s64 	%rd59, %rd59, 4;
	add.s64 	%rd58, %rd58, 100;
	setp.ne.s32 	%p3, %r177, 6;
	@%p3 bra 	$L__BB0_5;
	add.s32 	%r175, %r175, 1;
	setp.ne.s32 	%p4, %r175, 3;
	@%p4 bra 	$L__BB0_4;
	add.s32 	%r174, %r174, 1;
	setp.ne.s32 	%p5, %r174, 6;
	@%p5 bra 	$L__BB0_3;
	mul.lo.s32 	%r147, %r1, 3456;
	cvt.u64.u32 	%rd9, %r147;
	shr.u32 	%r148, %r3, 2;
	and.b32  	%r149, %r148, 254;
	mul.lo.s32 	%r150, %r149, 24;
	shl.b32 	%r151, %r5, 1;
	or.b32  	%r152, %r150, %r151;
	cvt.u64.u32 	%rd10, %r152;
	mul.lo.s32 	%r15, %r1, 864;
	shr.u32 	%r153, %r3, 3;
	mad.lo.s32 	%r16, %r153, 12, %r5;
	shr.u32 	%r154, %r3, 1;
	and.b32  	%r155, %r154, 510;
	mul.lo.s32 	%r156, %r155, 24;
	and.b32  	%r157, %r3, 3;
	shl.b32 	%r158, %r3, 1;
	and.b32  	%r159, %r158, 6;
	or.b32  	%r160, %r156, %r159;
	add.s32 	%r161, %r160, 16;
	cvt.u64.u32 	%rd11, %r161;
	mul.lo.s32 	%r162, %r148, 12;
	or.b32  	%r163, %r162, %r157;
	add.s32 	%r17, %r163, 8;
	mov.b32 	%r178, 0;
$L__BB0_11:
	ld.param.u64 	%rd57, [_Z10Conv1_ReLuPfS_S_S_S__param_2];
	setp.gt.u32 	%p6, %r3, 15;
	mul.lo.s32 	%r164, %r178, 576;
	cvt.u64.u32 	%rd31, %r164;
	add.s64 	%rd32, %rd31, %rd9;
	add.s64 	%rd33, %rd32, %rd10;
	shl.b64 	%rd34, %rd33, 2;
	add.s64 	%rd12, %rd1, %rd34;
	ld.global.v2.f32 	{%f105, %f106}, [%rd12];
	ld.global.v2.f32 	{%f107, %f108}, [%rd12+96];
	max.f32 	%f109, %f105, %f106;
	max.f32 	%f110, %f107, %f108;
	max.f32 	%f111, %f109, %f110;
	mad.lo.s32 	%r165, %r178, 144, %r15;
	add.s32 	%r19, %r16, %r165;
	cvta.to.global.u64 	%rd13, %rd57;
	mul.wide.u32 	%rd35, %r19, 4;
	add.s64 	%rd36, %rd13, %rd35;
	st.global.f32 	[%rd36], %f111;
	ld.global.v2.f32 	{%f112, %f113}, [%rd12+768];
	ld.global.v2.f32 	{%f114, %f115}, [%rd12+864];
	max.f32 	%f116, %f112, %f113;
	max.f32 	%f117, %f114, %f115;
	max.f32 	%f118, %f116, %f117;
	add.s32 	%r166, %r19, 48;
	mul.wide.u32 	%rd37, %r166, 4;
	add.s64 	%rd38, %rd13, %rd37;
	st.global.f32 	[%rd38], %f118;
	ld.global.v2.f32 	{%f119, %f120}, [%rd12+1536];
	ld.global.v2.f32 	{%f121, %f122}, [%rd12+1632];
	max.f32 	%f123, %f119, %f120;
	max.f32 	%f124, %f121, %f122;
	max.f32 	%f125, %f123, %f124;
	add.s32 	%r167, %r19, 96;
	mul.wide.u32 	%rd39, %r167, 4;
	add.s64 	%rd40, %rd13, %rd39;
	st.global.f32 	[%rd40], %f125;
	add.s64 	%rd41, %rd32, %rd11;
	shl.b64 	%rd42, %rd41, 2;
	add.s64 	%rd14, %rd1, %rd42;
	ld.global.v2.f32 	{%f126, %f127}, [%rd14];
	ld.global.v2.f32 	{%f128, %f129}, [%rd14+96];
	max.f32 	%f130, %f126, %f127;
	max.f32 	%f131, %f128, %f129;
	max.f32 	%f132, %f130, %f131;
	add.s32 	%r20, %r17, %r165;
	mul.wide.u32 	%rd43, %r20, 4;
	add.s64 	%rd44, %rd13, %rd43;
	st.global.f32 	[%rd44], %f132;
	@%p6 bra 	$L__BB0_13;
	ld.global.v2.f32 	{%f133, %f134}, [%rd14+1536];
	ld.global.v2.f32 	{%f135, %f136}, [%rd14+1632];
	max.f32 	%f137, %f133, %f134;
	max.f32 	%f138, %f135, %f136;
	max.f32 	%f139, %f137, %f138;
	add.s32 	%r168, %r20, 96;
	mul.wide.u32 	%rd45, %r168, 4;
	add.s64 	%rd46, %rd13, %rd45;
	st.global.f32 	[%rd46], %f139;
$L__BB0_13:
	setp.gt.u32 	%p7, %r3, 15;
	ld.global.v2.f32 	{%f140, %f141}, [%rd12+2304];
	ld.global.v2.f32 	{%f142, %f143}, [%rd12+2400];
	max.f32 	%f144, %f140, %f141;
	max.f32 	%f145, %f142, %f143;
	max.f32 	%f146, %f144, %f145;
	add.s32 	%r169, %r19, 144;
	mul.wide.u32 	%rd47, %r169, 4;
	add.s64 	%rd48, %rd13, %rd47;
	st.global.f32 	[%rd48], %f146;
	ld.global.v2.f32 	{%f147, %f148}, [%rd12+3072];
	ld.global.v2.f32 	{%f149, %f150}, [%rd12+3168];
	max.f32 	%f151, %f147, %f148;
	max.f32 	%f152, %f149, %f150;
	max.f32 	%f153, %f151, %f152;
	add.s32 	%r170, %r19, 192;
	mul.wide.u32 	%rd49, %r170, 4;
	add.s64 	%rd50, %rd13, %rd49;
	st.global.f32 	[%rd50], %f153;
	ld.global.v2.f32 	{%f154, %f155}, [%rd12+3840];
	ld.global.v2.f32 	{%f156, %f157}, [%rd12+3936];
	max.f32 	%f158, %f154, %f155;
	max.f32 	%f159, %f156, %f157;
	max.f32 	%f160, %f158, %f159;
	add.s32 	%r171, %r19, 240;
	mul.wide.u32 	%rd51, %r171, 4;
	add.s64 	%rd52, %rd13, %rd51;
	st.global.f32 	[%rd52], %f160;
	ld.global.v2.f32 	{%f161, %f162}, [%rd14+2304];
	ld.global.v2.f32 	{%f163, %f164}, [%rd14+2400];
	max.f32 	%f165, %f161, %f162;
	max.f32 	%f166, %f163, %f164;
	max.f32 	%f167, %f165, %f166;
	add.s32 	%r172, %r20, 144;
	mul.wide.u32 	%rd53, %r172, 4;
	add.s64 	%rd54, %rd13, %rd53;
	st.global.f32 	[%rd54], %f167;
	@%p7 bra 	$L__BB0_15;
	ld.global.v2.f32 	{%f168, %f169}, [%rd14+3840];
	ld.global.v2.f32 	{%f170, %f171}, [%rd14+3936];
	max.f32 	%f172, %f168, %f169;
	max.f32 	%f173, %f170, %f171;
	max.f32 	%f174, %f172, %f173;
	add.s32 	%r173, %r20, 240;
	mul.wide.u32 	%rd55, %r173, 4;
	add.s64 	%rd56, %rd13, %rd55;
	st.global.f32 	[%rd56], %f174;
$L__BB0_15:
	add.s32 	%r178, %r178, 2;
	setp.ne.s32 	%p8, %r178, 6;
	@%p8 bra 	$L__BB0_11;
	ret;

}
	// .globl	_Z10Conv2_ReLuPfS_S_S_S_
.visible .entry _Z10Conv2_ReLuPfS_S_S_S_(
	.param .u64 .ptr .align 1 _Z10Conv2_ReLuPfS_S_S_S__param_0,
	.param .u64 .ptr .align 1 _Z10Conv2_ReLuPfS_S_S_S__param_1,
	.param .u64 .ptr .align 1 _Z10Conv2_ReLuPfS_S_S_S__param_2,
	.param .u64 .ptr .align 1 _Z10Conv2_ReLuPfS_S_S_S__param_3,
	.param .u64 .ptr .align 1 _Z10Conv2_ReLuPfS_S_S_S__param_4
)
{
	.reg .pred 	%p<6>;
	.reg .b16 	%rs<120>;
	.reg .b32 	%r<148>;
	.reg .b32 	%f<230>;
	.reg .b64 	%rd<45>;
	// demoted variable
	.shared .align 4 .b8 _ZZ10Conv2_ReLuPfS_S_S_S_E18input_image_shared[3456];
	// demoted variable
	.shared .align 4 .b8 _ZZ10Conv2_ReLuPfS_S_S_S_E21kernel_weights_shared[600];
	ld.param.u64 	%rd8, [_Z10Conv2_ReLuPfS_S_S_S__param_0];
	ld.param.u64 	%rd9, [_Z10Conv2_ReLuPfS_S_S_S__param_1];
	ld.param.u64 	%rd6, [_Z10Conv2_ReLuPfS_S_S_S__param_2];
	ld.param.u64 	%rd10, [_Z10Conv2_ReLuPfS_S_S_S__param_3];
	ld.param.u64 	%rd7, [_Z10Conv2_ReLuPfS_S_S_S__param_4];
	cvta.to.global.u64 	%rd1, %rd10;
	cvta.to.global.u64 	%rd2, %rd9;
	cvta.to.global.u64 	%rd3, %rd8;
	mov.u32 	%r1, %tid.x;
	shl.b32 	%r2, %r1, 2;
	mov.u32 	%r3, %ctaid.x;
	mul.lo.s32 	%r31, %r3, 864;
	cvt.u64.u32 	%rd4, %r31;
	mov.b32 	%r142, 0;
	mov.u32 	%r35, _ZZ10Conv2_ReLuPfS_S_S_S_E18input_image_shared;
$L__BB1_1:
	shl.b32 	%r32, %r142, 7;
	add.s32 	%r33, %r32, %r2;
	cvt.u64.u32 	%rd11, %r33;
	add.s64 	%rd12, %rd11, %rd4;
	shl.b64 	%rd13, %rd12, 2;
	add.s64 	%rd14, %rd3, %rd13;
	ld.global.v4.f32 	{%f6, %f7, %f8, %f9}, [%rd14];
	cvt.u16.u32 	%rs1, %r33;
	mul.hi.u16 	%rs2, %rs1, -7281;
	shr.u16 	%rs3, %rs2, 7;
	mul.wide.u16 	%r34, %rs3, 576;
	add.s32 	%r36, %r35, %r34;
	mul.lo.s16 	%rs4, %rs3, 144;
	sub.s16 	%rs5, %rs1, %rs4;
	mul.lo.s16 	%rs6, %rs5, 171;
	shr.u16 	%rs7, %rs6, 11;
	mul.wide.u16 	%r37, %rs7, 48;
	add.s32 	%r38, %r36, %r37;
	mul.lo.s16 	%rs8, %rs7, 12;
	sub.s16 	%rs9, %rs5, %rs8;
	and.b16  	%rs10, %rs9, 255;
	mul.wide.u16 	%r39, %rs10, 4;
	add.s32 	%r40, %r38, %r39;
	st.shared.f32 	[%r40], %f6;
	add.s16 	%rs11, %rs1, 1;
	mul.hi.u16 	%rs12, %rs11, -7281;
	shr.u16 	%rs13, %rs12, 7;
	mul.wide.u16 	%r41, %rs13, 576;
	add.s32 	%r42, %r35, %r41;
	mul.lo.s16 	%rs14, %rs13, 144;
	sub.s16 	%rs15, %rs11, %rs14;
	mul.lo.s16 	%rs16, %rs15, 171;
	shr.u16 	%rs17, %rs16, 11;
	mul.wide.u16 	%r43, %rs17, 48;
	add.s32 	%r44, %r42, %r43;
	mul.lo.s16 	%rs18, %rs17, 12;
	sub.s16 	%rs19, %rs15, %rs18;
	and.b16  	%rs20, %rs19, 255;
	mul.wide.u16 	%r45, %rs20, 4;
	add.s32 	%r46, %r44, %r45;
	st.shared.f32 	[%r46], %f7;
	add.s16 	%rs21, %rs1, 2;
	mul.hi.u16 	%rs22, %rs21, -7281;
	shr.u16 	%rs23, %rs22, 7;
	mul.wide.u16 	%r47, %rs23, 576;
	add.s32 	%r48, %r35, %r47;
	mul.lo.s16 	%rs24, %rs23, 144;
	sub.s16 	%rs25, %rs21, %rs24;
	mul.lo.s16 	%rs26, %rs25, 171;
	shr.u16 	%rs27, %rs26, 11;
	mul.wide.u16 	%r49, %rs27, 48;
	add.s32 	%r50, %r48, %r49;
	mul.lo.s16 	%rs28, %rs27, 12;
	sub.s16 	%rs29, %rs25, %rs28;
	and.b16  	%rs30, %rs29, 255;
	mul.wide.u16 	%r51, %rs30, 4;
	add.s32 	%r52, %r50, %r51;
	st.shared.f32 	[%r52], %f8;
	add.s16 	%rs31, %rs1, 3;
	mul.hi.u16 	%rs32, %rs31, -7281;
	shr.u16 	%rs33, %rs32, 7;
	mul.wide.u16 	%r53, %rs33, 576;
	add.s32 	%r54, %r35, %r53;
	mul.lo.s16 	%rs34, %rs33, 144;
	sub.s16 	%rs35, %rs31, %rs34;
	mul.lo.s16 	%rs36, %rs35, 171;
	shr.u16 	%rs37, %rs36, 11;
	mul.wide.u16 	%r55, %rs37, 48;
	add.s32 	%r56, %r54, %r55;
	mul.lo.s16 	%rs38, %rs37, 12;
	sub.s16 	%rs39, %rs35, %rs38;
	and.b16  	%rs40, %rs39, 255;
	mul.wide.u16 	%r57, %rs40, 4;
	add.s32 	%r58, %r56, %r57;
	st.shared.f32 	[%r58], %f9;
	add.s32 	%r142, %r142, 1;
	setp.ne.s32 	%p1, %r142, 6;
	@%p1 bra 	$L__BB1_1;
	shl.b32 	%r6, %r1, 1;
	cvt.u64.u32 	%rd15, %r6;
	add.s64 	%rd16, %rd15, %rd4;
	shl.b64 	%rd17, %rd16, 2;
	add.s64 	%rd18, %rd3, %rd17;
	ld.global.v2.f32 	{%f10, %f11}, [%rd18+3072];
	cvt.u16.u32 	%rs41, %r6;
	add.s16 	%rs42, %rs41, 768;
	mul.hi.u16 	%rs43, %rs42, 3641;
	shr.u16 	%rs44, %rs43, 3;
	mul.wide.u16 	%r60, %rs44, 576;
	add.s32 	%r62, %r35, %r60;
	mul.lo.s16 	%rs45, %rs44, 144;
	sub.s16 	%rs46, %rs42, %rs45;
	mul.lo.s16 	%rs47, %rs46, 171;
	shr.u16 	%rs48, %rs47, 11;
	mul.wide.u16 	%r63, %rs48, 48;
	add.s32 	%r64, %r62, %r63;
	mul.lo.s16 	%rs49, %rs48, 12;
	sub.s16 	%rs50, %rs46, %rs49;
	and.b16  	%rs51, %rs50, 254;
	mul.wide.u16 	%r65, %rs51, 4;
	add.s32 	%r66, %r64, %r65;
	st.shared.f32 	[%r66], %f10;
	add.s16 	%rs52, %rs41, 769;
	mul.hi.u16 	%rs53, %rs52, 3641;
	shr.u16 	%rs54, %rs53, 3;
	mul.wide.u16 	%r67, %rs54, 576;
	add.s32 	%r68, %r35, %r67;
	mul.lo.s16 	%rs55, %rs54, 144;
	sub.s16 	%rs56, %rs52, %rs55;
	mul.lo.s16 	%rs57, %rs56, 171;
	shr.u16 	%rs58, %rs57, 11;
	mul.wide.u16 	%r69, %rs58, 48;
	add.s32 	%r70, %r68, %r69;
	mul.lo.s16 	%rs59, %rs58, 12;
	sub.s16 	%rs60, %rs56, %rs59;
	and.b16  	%rs61, %rs60, 255;
	mul.wide.u16 	%r71, %rs61, 4;
	add.s32 	%r72, %r70, %r71;
	st.shared.f32 	[%r72], %f11;
	cvt.u64.u32 	%rd19, %r1;
	add.s64 	%rd20, %rd4, %rd19;
	shl.b64 	%rd21, %rd20, 2;
	add.s64 	%rd22, %rd3, %rd21;
	ld.global.f32 	%f12, [%rd22+3328];
	cvt.u16.u32 	%rs62, %r1;
	add.s16 	%rs63, %rs62, 832;
	mul.hi.u16 	%rs64, %rs63, 1821;
	shr.u16 	%rs65, %rs64, 2;
	mul.wide.u16 	%r73, %rs65, 576;
	add.s32 	%r74, %r35, %r73;
	mul.lo.s16 	%rs66, %rs65, 144;
	sub.s16 	%rs67, %rs63, %rs66;
	mul.lo.s16 	%rs68, %rs67, 171;
	shr.u16 	%rs69, %rs68, 11;
	mul.wide.u16 	%r75, %rs69, 48;
	add.s32 	%r76, %r74, %r75;
	mul.lo.s16 	%rs70, %rs69, 12;
	sub.s16 	%rs71, %rs67, %rs70;
	and.b16  	%rs72, %rs71, 255;
	mul.wide.u16 	%r77, %rs72, 4;
	add.s32 	%r78, %r76, %r77;
	st.shared.f32 	[%r78], %f12;
	mul.hi.u16 	%rs73, %rs41, 2622;
	mul.wide.u16 	%r79, %rs73, 100;
	mov.u32 	%r80, _ZZ10Conv2_ReLuPfS_S_S_S_E21kernel_weights_shared;
	add.s32 	%r81, %r80, %r79;
	mul.lo.s16 	%rs74, %rs73, 25;
	sub.s16 	%rs75, %rs41, %rs74;
	mul.lo.s16 	%rs76, %rs75, 52;
	shr.u16 	%rs77, %rs76, 8;
	mul.wide.u16 	%r82, %rs77, 20;
	add.s32 	%r83, %r81, %r82;
	mul.lo.s16 	%rs78, %rs77, 5;
	sub.s16 	%rs79, %rs75, %rs78;
	and.b16  	%rs80, %rs79, 255;
	mul.wide.u16 	%r84, %rs80, 4;
	add.s32 	%r7, %r83, %r84;
	or.b16  	%rs81, %rs41, 1;
	mul.hi.u16 	%rs82, %rs81, 2622;
	mul.wide.u16 	%r85, %rs82, 100;
	add.s32 	%r86, %r80, %r85;
	mul.lo.s16 	%rs83, %rs82, 25;
	sub.s16 	%rs84, %rs81, %rs83;
	mul.lo.s16 	%rs85, %rs84, 52;
	shr.u16 	%rs86, %rs85, 8;
	mul.wide.u16 	%r87, %rs86, 20;
	add.s32 	%r88, %r86, %r87;
	mul.lo.s16 	%rs87, %rs86, 5;
	sub.s16 	%rs88, %rs84, %rs87;
	and.b16  	%rs89, %rs88, 255;
	mul.wide.u16 	%r89, %rs89, 4;
	add.s32 	%r8, %r88, %r89;
	add.s16 	%rs90, %rs41, 64;
	mul.hi.u16 	%rs91, %rs90, 2622;
	mul.wide.u16 	%r90, %rs91, 100;
	add.s32 	%r91, %r80, %r90;
	mul.lo.s16 	%rs92, %rs91, 25;
	sub.s16 	%rs93, %rs90, %rs92;
	mul.lo.s16 	%rs94, %rs93, 52;
	shr.u16 	%rs95, %rs94, 8;
	mul.wide.u16 	%r92, %rs95, 20;
	add.s32 	%r93, %r91, %r92;
	mul.lo.s16 	%rs96, %rs95, 5;
	sub.s16 	%rs97, %rs93, %rs96;
	and.b16  	%rs98, %rs97, 255;
	mul.wide.u16 	%r94, %rs98, 4;
	add.s32 	%r9, %r93, %r94;
	add.s16 	%rs99, %rs41, 65;
	mul.hi.u16 	%rs100, %rs99, 2622;
	mul.wide.u16 	%r95, %rs100, 100;
	add.s32 	%r96, %r80, %r95;
	mul.lo.s16 	%rs101, %rs100, 25;
	sub.s16 	%rs102, %rs99, %rs101;
	mul.lo.s16 	%rs103, %rs102, 52;
	shr.u16 	%rs104, %rs103, 8;
	mul.wide.u16 	%r97, %rs104, 20;
	add.s32 	%r98, %r96, %r97;
	mul.lo.s16 	%rs105, %rs104, 5;
	sub.s16 	%rs106, %rs102, %rs105;
	and.b16  	%rs107, %rs106, 255;
	mul.wide.u16 	%r99, %rs107, 4;
	add.s32 	%r10, %r98, %r99;
	xor.b16  	%rs108, %rs62, -128;
	and.b16  	%rs109, %rs108, 255;
	mul.lo.s16 	%rs110, %rs109, 41;
	shr.u16 	%rs111, %rs110, 10;
	mul.wide.u16 	%r100, %rs111, 100;
	add.s32 	%r101, %r80, %r100;
	mul.lo.s16 	%rs112, %rs111, 25;
	sub.s16 	%rs113, %rs108, %rs112;
	and.b16  	%rs114, %rs113, 255;
	mul.lo.s16 	%rs115, %rs114, 52;
	shr.u16 	%rs116, %rs115, 8;
	mul.wide.u16 	%r102, %rs116, 20;
	add.s32 	%r103, %r101, %r102;
	mul.lo.s16 	%rs117, %rs116, 5;
	sub.s16 	%rs118, %rs113, %rs117;
	and.b16  	%rs119, %rs118, 255;
	mul.wide.u16 	%r104, %rs119, 4;
	add.s32 	%r11, %r103, %r104;
	shr.u32 	%r12, %r1, 3;
	and.b32  	%r13, %r1, 7;
	shl.b32 	%r14, %r3, 10;
	add.s32 	%r105, %r1, 32;
	and.b32  	%r106, %r105, 2040;
	or.b32  	%r16, %r106, %r13;
	and.b32  	%r108, %r2, 28;
	mad.lo.s32 	%r109, %r12, 48, %r108;
	add.s32 	%r110, %r109, %r35;
	add.s32 	%r17, %r110, 104;
	cvta.to.global.u64 	%rd5, %rd7;
	mov.b32 	%r143, 0;
$L__BB1_3:
	setp.gt.u32 	%p2, %r1, 21;
	mul.lo.s32 	%r19, %r143, 150;
	add.s32 	%r111, %r19, %r6;
	mul.wide.u32 	%rd23, %r111, 4;
	add.s64 	%rd24, %rd1, %rd23;
	ld.global.v2.f32 	{%f13, %f14}, [%rd24];
	st.shared.f32 	[%r7], %f13;
	st.shared.f32 	[%r8], %f14;
	ld.global.v2.f32 	{%f15, %f16}, [%rd24+256];
	st.shared.f32 	[%r9], %f15;
	st.shared.f32 	[%r10], %f16;
	@%p2 bra 	$L__BB1_5;
	add.s32 	%r112, %r19, %r1;
	mul.wide.u32 	%rd25, %r112, 4;
	add.s64 	%rd26, %rd1, %rd25;
	ld.global.f32 	%f17, [%rd26+512];
	st.shared.f32 	[%r11], %f17;
$L__BB1_5:
	mul.wide.u32 	%rd27, %r143, 4;
	add.s64 	%rd28, %rd5, %rd27;
	ld.global.f32 	%f1, [%rd28];
	add.s32 	%r145, %r80, 48;
	mov.f32 	%f228, 0f00000000;
	mov.b32 	%r146, 48;
	mov.u32 	%r144, %r17;
$L__BB1_6:
	ld.shared.f32 	%f19, [%r144+-104];
	ld.shared.f32 	%f20, [%r145+-48];
	fma.rn.f32 	%f21, %f19, %f20, %f228;
	ld.shared.f32 	%f22, [%r144+-100];
	ld.shared.f32 	%f23, [%r145+-44];
	fma.rn.f32 	%f24, %f22, %f23, %f21;
	ld.shared.f32 	%f25, [%r144+-96];
	ld.shared.f32 	%f26, [%r145+-40];
	fma.rn.f32 	%f27, %f25, %f26, %f24;
	ld.shared.f32 	%f28, [%r144+-92];
	ld.shared.f32 	%f29, [%r145+-36];
	fma.rn.f32 	%f30, %f28, %f29, %f27;
	ld.shared.f32 	%f31, [%r144+-88];
	ld.shared.f32 	%f32, [%r145+-32];
	fma.rn.f32 	%f33, %f31, %f32, %f30;
	ld.shared.f32 	%f34, [%r144+-56];
	ld.shared.f32 	%f35, [%r145+-28];
	fma.rn.f32 	%f36, %f34, %f35, %f33;
	ld.shared.f32 	%f37, [%r144+-52];
	ld.shared.f32 	%f38, [%r145+-24];
	fma.rn.f32 	%f39, %f37, %f38, %f36;
	ld.shared.f32 	%f40, [%r144+-48];
	ld.shared.f32 	%f41, [%r145+-20];
	fma.rn.f32 	%f42, %f40, %f41, %f39;
	ld.shared.f32 	%f43, [%r144+-44];
	ld.shared.f32 	%f44, [%r145+-16];
	fma.rn.f32 	%f45, %f43, %f44, %f42;
	ld.shared.f32 	%f46, [%r144+-40];
	ld.shared.f32 	%f47, [%r145+-12];
	fma.rn.f32 	%f48, %f46, %f47, %f45;
	ld.shared.f32 	%f49, [%r144+-8];
	ld.shared.f32 	%f50, [%r145+-8];
	fma.rn.f32 	%f51, %f49, %f50, %f48;
	ld.shared.f32 	%f52, [%r144+-4];
	ld.shared.f32 	%f53, [%r145+-4];
	fma.rn.f32 	%f54, %f52, %f53, %f51;
	ld.shared.f32 	%f55, [%r144];
	ld.shared.f32 	%f56, [%r145];
	fma.rn.f32 	%f57, %f55, %f56, %f54;
	ld.shared.f32 	%f58, [%r144+4];
	ld.shared.f32 	%f59, [%r145+4];
	fma.rn.f32 	%f60, %f58, %f59, %f57;
	ld.shared.f32 	%f61, [%r144+8];
	ld.shared.f32 	%f62, [%r145+8];
	fma.rn.f32 	%f63, %f61, %f62, %f60;
	ld.shared.f32 	%f64, [%r144+40];
	ld.shared.f32 	%f65, [%r145+12];
	fma.rn.f32 	%f66, %f64, %f65, %f63;
	ld.shared.f32 	%f67, [%r144+44];
	ld.shared.f32 	%f68, [%r145+16];
	fma.rn.f32 	%f69, %f67, %f68, %f66;
	ld.shared.f32 	%f70, [%r144+48];
	ld.shared.f32 	%f71, [%r145+20];
	fma.rn.f32 	%f72, %f70, %f71, %f69;
	ld.shared.f32 	%f73, [%r144+52];
	ld.shared.f32 	%f74, [%r145+24];
	fma.rn.f32 	%f75, %f73, %f74, %f72;
	ld.shared.f32 	%f76, [%r144+56];
	ld.shared.f32 	%f77, [%r145+28];
	fma.rn.f32 	%f78, %f76, %f77, %f75;
	ld.shared.f32 	%f79, [%r144+88];
	ld.shared.f32 	%f80, [%r145+32];
	fma.rn.f32 	%f81, %f79, %f80, %f78;
	ld.shared.f32 	%f82, [%r144+92];
	ld.shared.f32 	%f83, [%r145+36];
	fma.rn.f32 	%f84, %f82, %f83, %f81;
	ld.shared.f32 	%f85, [%r144+96];
	ld.shared.f32 	%f86, [%r145+40];
	fma.rn.f32 	%f87, %f85, %f86, %f84;
	ld.shared.f32 	%f88, [%r144+100];
	ld.shared.f32 	%f89, [%r145+44];
	fma.rn.f32 	%f90, %f88, %f89, %f87;
	ld.shared.f32 	%f91, [%r144+104];
	ld.shared.f32 	%f92, [%r145+48];
	fma.rn.f32 	%f228, %f91, %f92, %f90;
	add.s32 	%r146, %r146, 100;
	add.s32 	%r145, %r145, 100;
	add.s32 	%r144, %r144, 576;
	setp.ne.s32 	%p3, %r146, 648;
	@%p3 bra 	$L__BB1_6;
	add.f32 	%f94, %f1, %f228;
	max.f32 	%f95, %f94, 0f00000000;
	shl.b32 	%r117, %r143, 6;
	add.s32 	%r26, %r117, %r14;
	add.s32 	%r118, %r1, %r26;
	mul.wide.u32 	%rd29, %r118, 4;
	add.s64 	%rd30, %rd2, %rd29;
	st.global.f32 	[%rd30], %f95;
	mov.f32 	%f229, 0f00000000;
	mov.b32 	%r147, 0;
$L__BB1_8:
	mov.u32 	%r119, _ZZ10Conv2_ReLuPfS_S_S_S_E18input_image_shared;
	mad.lo.s32 	%r120, %r147, 576, %r119;
	mad.lo.s32 	%r122, %r147, 100, %r80;
	mad.lo.s32 	%r123, %r12, 48, %r120;
	shl.b32 	%r124, %r13, 2;
	add.s32 	%r125, %r123, %r124;
	ld.shared.f32 	%f96, [%r125+192];
	ld.shared.f32 	%f97, [%r122];
	fma.rn.f32 	%f98, %f96, %f97, %f229;
	ld.shared.f32 	%f99, [%r125+196];
	ld.shared.f32 	%f100, [%r122+4];
	fma.rn.f32 	%f101, %f99, %f100, %f98;
	ld.shared.f32 	%f102, [%r125+200];
	ld.shared.f32 	%f103, [%r122+8];
	fma.rn.f32 	%f104, %f102, %f103, %f101;
	ld.shared.f32 	%f105, [%r125+204];
	ld.shared.f32 	%f106, [%r122+12];
	fma.rn.f32 	%f107, %f105, %f106, %f104;
	ld.shared.f32 	%f108, [%r125+208];
	ld.shared.f32 	%f109, [%r122+16];
	fma.rn.f32 	%f110, %f108, %f109, %f107;
	ld.shared.f32 	%f111, [%r125+240];
	ld.shared.f32 	%f112, [%r122+20];
	fma.rn.f32 	%f113, %f111, %f112, %f110;
	ld.shared.f32 	%f114, [%r125+244];
	ld.shared.f32 	%f115, [%r122+24];
	fma.rn.f32 	%f116, %f114, %f115, %f113;
	ld.shared.f32 	%f117, [%r125+248];
	ld.shared.f32 	%f118, [%r122+28];
	fma.rn.f32 	%f119, %f117, %f118, %f116;
	ld.shared.f32 	%f120, [%r125+252];
	ld.shared.f32 	%f121, [%r122+32];
	fma.rn.f32 	%f122, %f120, %f121, %f119;
	ld.shared.f32 	%f123, [%r125+256];
	ld.shared.f32 	%f124, [%r122+36];
	fma.rn.f32 	%f125, %f123, %f124, %f122;
	ld.shared.f32 	%f126, [%r125+288];
	ld.shared.f32 	%f127, [%r122+40];
	fma.rn.f32 	%f128, %f126, %f127, %f125;
	ld.shared.f32 	%f129, [%r125+292];
	ld.shared.f32 	%f130, [%r122+44];
	fma.rn.f32 	%f131, %f129, %f130, %f128;
	ld.shared.f32 	%f132, [%r125+296];
	ld.shared.f32 	%f133, [%r122+48];
	fma.rn.f32 	%f134, %f132, %f133, %f131;
	ld.shared.f32 	%f135, [%r125+300];
	ld.shared.f32 	%f136, [%r122+52];
	fma.rn.f32 	%f137, %f135, %f136, %f134;
	ld.shared.f32 	%f138, [%r125+304];
	ld.shared.f32 	%f139, [%r122+56];
	fma.rn.f32 	%f140, %f138, %f139, %f137;
	ld.shared.f32 	%f141, [%r125+336];
	ld.shared.f32 	%f142, [%r122+60];
	fma.rn.f32 	%f143, %f141, %f142, %f140;
	ld.shared.f32 	%f144, [%r125+340];
	ld.shared.f32 	%f145, [%r122+64];
	fma.rn.f32 	%f146, %f144, %f145, %f143;
	ld.shared.f32 	%f147, [%r125+344];
	ld.shared.f32 	%f148, [%r122+68];
	fma.rn.f32 	%f149, %f147, %f148, %f146;
	ld.shared.f32 	%f150, [%r125+348];
	ld.shared.f32 	%f151, [%r122+72];
	fma.rn.f32 	%f152, %f150, %f151, %f149;
	ld.shared.f32 	%f153, [%r125+352];
	ld.shared.f32 	%f154, [%r122+76];
	fma.rn.f32 	%f155, %f153, %f154, %f152;
	ld.shared.f32 	%f156, [%r125+384];
	ld.shared.f32 	%f157, [%r122+80];
	fma.rn.f32 	%f158, %f156, %f157, %f155;
	ld.shared.f32 	%f159, [%r125+388];
	ld.shared.f32 	%f160, [%r122+84];
	fma.rn.f32 	%f161, %f159, %f160, %f158;
	ld.shared.f32 	%f162, [%r125+392];
	ld.shared.f32 	%f163, [%r122+88];
	fma.rn.f32 	%f164, %f162, %f163, %f161;
	ld.shared.f32 	%f165, [%r125+396];
	ld.shared.f32 	%f166, [%r122+92];
	fma.rn.f32 	%f167, %f165, %f166, %f164;
	ld.shared.f32 	%f168, [%r125+400];
	ld.shared.f32 	%f169, [%r122+96];
	fma.rn.f32 	%f229, %f168, %f169, %f167;
	add.s32 	%r147, %r147, 1;
	setp.ne.s32 	%p4, %r147, 6;
	@%p4 bra 	$L__BB1_8;
	add.f32 	%f170, %f1, %f229;
	max.f32 	%f171, %f170, 0f00000000;
	add.s32 	%r126, %r16, %r26;
	mul.wide.u32 	%rd31, %r126, 4;
	add.s64 	%rd32, %rd2, %rd31;
	st.global.f32 	[%rd32], %f171;
	add.s32 	%r143, %r143, 1;
	setp.ne.s32 	%p5, %r143, 16;
	@%p5 bra 	$L__BB1_3;
	cvta.to.global.u64 	%rd33, %rd6;
	cvt.u64.u32 	%rd34, %r14;
	shl.b32 	%r127, %r1, 4;
	and.b32  	%r128, %r127, 16320;
	cvt.u64.u32 	%rd35, %r128;
	add.s64 	%rd36, %rd35, %rd34;
	and.b32  	%r129, %r127, 32;
	shl.b32 	%r130, %r1, 2;
	and.b32  	%r131, %r130, 4;
	or.b32  	%r132, %r129, %r131;
	cvt.u64.u32 	%rd37, %r132;
	add.s64 	%rd38, %rd36, %rd37;
	shl.b64 	%rd39, %rd38, 2;
	add.s64 	%rd40, %rd2, %rd39;
	ld.global.v4.f32 	{%f172, %f173, %f174, %f175}, [%rd40];
	ld.global.v4.f32 	{%f176, %f177, %f178, %f179}, [%rd40+32];
	ld.global.v4.f32 	{%f180, %f181, %f182, %f183}, [%rd40+64];
	ld.global.v4.f32 	{%f184, %f185, %f186, %f187}, [%rd40+96];
	max.f32 	%f188, %f172, %f173;
	max.f32 	%f189, %f176, %f177;
	max.f32 	%f190, %f188, %f189;
	max.f32 	%f191, %f174, %f175;
	max.f32 	%f192, %f178, %f179;
	max.f32 	%f193, %f191, %f192;
	max.f32 	%f194, %f180, %f181;
	max.f32 	%f195, %f184, %f185;
	max.f32 	%f196, %f194, %f195;
	max.f32 	%f197, %f182, %f183;
	max.f32 	%f198, %f186, %f187;
	max.f32 	%f199, %f197, %f198;
	shl.b32 	%r133, %r3, 8;
	and.b32  	%r134, %r130, 4080;
	add.s32 	%r135, %r134, %r133;
	and.b32  	%r136, %r130, 8;
	and.b32  	%r138, %r6, 2;
	or.b32  	%r139, %r136, %r138;
	or.b32  	%r140, %r139, %r135;
	mul.wide.u32 	%rd41, %r140, 4;
	add.s64 	%rd42, %rd33, %rd41;
	st.global.f32 	[%rd42], %f190;
	st.global.f32 	[%rd42+4], %f193;
	st.global.f32 	[%rd42+16], %f196;
	st.global.f32 	[%rd42+20], %f199;
	ld.global.v4.f32 	{%f200, %f201, %f202, %f203}, [%rd40+2048];
	ld.global.v4.f32 	{%f204, %f205, %f206, %f207}, [%rd40+2080];
	ld.global.v4.f32 	{%f208, %f209, %f210, %f211}, [%rd40+2112];
	ld.global.v4.f32 	{%f212, %f213, %f214, %f215}, [%rd40+2144];
	max.f32 	%f216, %f200, %f201;
	max.f32 	%f217, %f204, %f205;
	max.f32 	%f218, %f216, %f217;
	max.f32 	%f219, %f202, %f203;
	max.f32 	%f220, %f206, %f207;
	max.f32 	%f221, %f219, %f220;
	max.f32 	%f222, %f208, %f209;
	max.f32 	%f223, %f212, %f213;
	max.f32 	%f224, %f222, %f223;
	max.f32 	%f225, %f210, %f211;
	max.f32 	%f226, %f214, %f215;
	max.f32 	%f227, %f225, %f226;
	add.s32 	%r141, %r140, 128;
	mul.wide.u32 	%rd43, %r141, 4;
	add.s64 	%rd44, %rd33, %rd43;
	st.global.f32 	[%rd44], %f218;
	st.global.f32 	[%rd44+4], %f221;
	st.global.f32 	[%rd44+16], %f224;
	st.global.f32 	[%rd44+20], %f227;
	ret;

}
	// .globl	_Z11Linear_ReLuPfS_S_S_S_S_S_S_
.visible .entry _Z11Linear_ReLuPfS_S_S_S_S_S_S_(
	.param .u64 .ptr .align 1 _Z11Linear_ReLuPfS_S_S_S_S_S_S__param_0,
	.param .u64 .ptr .align 1 _Z11Linear_ReLuPfS_S_S_S_S_S_S__param_1,
	.param .u64 .ptr .align 1 _Z11Linear_ReLuPfS_S_S_S_S_S_S__param_2,
	.param .u64 .ptr .align 1 _Z11Linear_ReLuPfS_S_S_S_S_S_S__param_3,
	.param .u64 .ptr .align 1 _Z11Linear_ReLuPfS_S_S_S_S_S_S__param_4,
	.param .u64 .ptr .align 1 _Z11Linear_ReLuPfS_S_S_S_S_S_S__param_5,
	.param .u64 .ptr .align 1 _Z11Linear_ReLuPfS_S_S_S_S_S_S__param_6,
	.param .u64 .ptr .align 1 _Z11Linear_ReLuPfS_S_S_S_S_S_S__param_7
)
{
	.reg .pred 	%p<48>;
	.reg .b32 	%r<104>;
	.reg .b32 	%f<182>;
	.reg .b64 	%rd<59>;
	// demoted variable
	.shared .align 4 .b8 _ZZ11Linear_ReLuPfS_S_S_S_S_S_S_E20output_image_shared1[480];
	// demoted variable
	.shared .align 4 .b8 _ZZ11Linear_ReLuPfS_S_S_S_S_S_S_E20output_image_shared2[336];
	ld.param.u64 	%rd26, [_Z11Linear_ReLuPfS_S_S_S_S_S_S__param_0];
	ld.param.u64 	%rd27, [_Z11Linear_ReLuPfS_S_S_S_S_S_S__param_1];
	ld.param.u64 	%rd28, [_Z11Linear_ReLuPfS_S_S_S_S_S_S__param_2];
	ld.param.u64 	%rd29, [_Z11Linear_ReLuPfS_S_S_S_S_S_S__param_3];
	ld.param.u64 	%rd24, [_Z11Linear_ReLuPfS_S_S_S_S_S_S__param_6];
	ld.param.u64 	%rd25, [_Z11Linear_ReLuPfS_S_S_S_S_S_S__param_7];
	cvta.to.global.u64 	%rd30, %rd29;
	cvta.to.global.u64 	%rd31, %rd28;
	cvta.to.global.u64 	%rd1, %rd27;
	cvta.to.global.u64 	%rd32, %rd26;
	mov.u32 	%r1, %ctaid.x;
	shl.b32 	%r21, %r1, 8;
	cvt.u64.u32 	%rd33, %r21;
	mov.u32 	%r2, %tid.x;
	shl.b32 	%r22, %r2, 2;
	cvt.u64.u32 	%rd34, %r22;
	add.s64 	%rd35, %rd33, %rd34;
	shl.b64 	%rd36, %rd35, 2;
	add.s64 	%rd37, %rd32, %rd36;
	ld.global.v4.f32 	{%f1, %f2, %f3, %f4}, [%rd37];
	ld.global.v4.f32 	{%f5, %f6, %f7, %f8}, [%rd37+512];
	mul.wide.u32 	%rd38, %r2, 16;
	add.s64 	%rd39, %rd38, %rd31;
	add.s64 	%rd55, %rd39, 1024;
	mov.u32 	%r23, _ZZ11Linear_ReLuPfS_S_S_S_S_S_S_E20output_image_shared1;
	add.s32 	%r99, %r23, 4;
	add.s64 	%rd54, %rd30, 4;
	mov.b32 	%r100, 4;
$L__BB2_1:
	setp.ne.s32 	%p1, %r2, 0;
	ld.global.v4.f32 	{%f50, %f51, %f52, %f53}, [%rd55+-1024];
	ld.global.v4.f32 	{%f54, %f55, %f56, %f57}, [%rd55+-512];
	mul.f32 	%f58, %f2, %f51;
	fma.rn.f32 	%f59, %f1, %f50, %f58;
	fma.rn.f32 	%f60, %f3, %f52, %f59;
	fma.rn.f32 	%f61, %f4, %f53, %f60;
	add.f32 	%f62, %f61, 0f00000000;
	mul.f32 	%f63, %f6, %f55;
	fma.rn.f32 	%f64, %f5, %f54, %f63;
	fma.rn.f32 	%f65, %f7, %f56, %f64;
	fma.rn.f32 	%f66, %f8, %f57, %f65;
	add.f32 	%f67, %f62, %f66;
	mov.b32 	%r24, %f67;
	shfl.sync.down.b32	%r25|%p2, %r24, 16, 31, -1;
	mov.b32 	%f68, %r25;
	add.f32 	%f69, %f67, %f68;
	mov.b32 	%r26, %f69;
	shfl.sync.down.b32	%r27|%p3, %r26, 8, 31, -1;
	mov.b32 	%f70, %r27;
	add.f32 	%f71, %f69, %f70;
	mov.b32 	%r28, %f71;
	shfl.sync.down.b32	%r29|%p4, %r28, 4, 31, -1;
	mov.b32 	%f72, %r29;
	add.f32 	%f73, %f71, %f72;
	mov.b32 	%r30, %f73;
	shfl.sync.down.b32	%r31|%p5, %r30, 2, 31, -1;
	mov.b32 	%f74, %r31;
	add.f32 	%f75, %f73, %f74;
	mov.b32 	%r32, %f75;
	shfl.sync.down.b32	%r33|%p6, %r32, 1, 31, -1;
	mov.b32 	%f76, %r33;
	add.f32 	%f9, %f75, %f76;
	@%p1 bra 	$L__BB2_3;
	ld.global.f32 	%f77, [%rd54+-4];
	add.f32 	%f78, %f9, %f77;
	max.f32 	%f79, %f78, 0f00000000;
	st.shared.f32 	[%r99+-4], %f79;
$L__BB2_3:
	setp.ne.s32 	%p7, %r2, 0;
	ld.global.v4.f32 	{%f80, %f81, %f82, %f83}, [%rd55];
	ld.global.v4.f32 	{%f84, %f85, %f86, %f87}, [%rd55+512];
	mul.f32 	%f88, %f2, %f81;
	fma.rn.f32 	%f89, %f1, %f80, %f88;
	fma.rn.f32 	%f90, %f3, %f82, %f89;
	fma.rn.f32 	%f91, %f4, %f83, %f90;
	add.f32 	%f92, %f91, 0f00000000;
	mul.f32 	%f93, %f6, %f85;
	fma.rn.f32 	%f94, %f5, %f84, %f93;
	fma.rn.f32 	%f95, %f7, %f86, %f94;
	fma.rn.f32 	%f96, %f8, %f87, %f95;
	add.f32 	%f97, %f92, %f96;
	mov.b32 	%r34, %f97;
	shfl.sync.down.b32	%r35|%p8, %r34, 16, 31, -1;
	mov.b32 	%f98, %r35;
	add.f32 	%f99, %f97, %f98;
	mov.b32 	%r36, %f99;
	shfl.sync.down.b32	%r37|%p9, %r36, 8, 31, -1;
	mov.b32 	%f100, %r37;
	add.f32 	%f101, %f99, %f100;
	mov.b32 	%r38, %f101;
	shfl.sync.down.b32	%r39|%p10, %r38, 4, 31, -1;
	mov.b32 	%f102, %r39;
	add.f32 	%f103, %f101, %f102;
	mov.b32 	%r40, %f103;
	shfl.sync.down.b32	%r41|%p11, %r40, 2, 31, -1;
	mov.b32 	%f104, %r41;
	add.f32 	%f105, %f103, %f104;
	mov.b32 	%r42, %f105;
	shfl.sync.down.b32	%r43|%p12, %r42, 1, 31, -1;
	mov.b32 	%f106, %r43;
	add.f32 	%f10, %f105, %f106;
	@%p7 bra 	$L__BB2_5;
	ld.global.f32 	%f107, [%rd54];
	add.f32 	%f108, %f10, %f107;
	max.f32 	%f109, %f108, 0f00000000;
	st.shared.f32 	[%r99], %f109;
$L__BB2_5:
	add.s32 	%r100, %r100, 8;
	add.s32 	%r99, %r99, 8;
	add.s64 	%rd55, %rd55, 2048;
	add.s64 	%rd54, %rd54, 8;
	setp.ne.s32 	%p13, %r100, 484;
	@%p13 bra 	$L__BB2_1;
	ld.param.u64 	%rd53, [_Z11Linear_ReLuPfS_S_S_S_S_S_S__param_5];
	ld.param.u64 	%rd52, [_Z11Linear_ReLuPfS_S_S_S_S_S_S__param_4];
	cvta.to.global.u64 	%rd40, %rd52;
	shl.b32 	%r7, %r2, 3;
	add.s32 	%r47, %r23, %r7;
	ld.shared.f32 	%f11, [%r47];
	ld.shared.f32 	%f12, [%r47+4];
	shl.b32 	%r48, %r2, 2;
	neg.s32 	%r8, %r48;
	sub.s32 	%r9, %r47, %r48;
	ld.shared.f32 	%f13, [%r9+256];
	mul.wide.u32 	%rd41, %r2, 8;
	add.s64 	%rd58, %rd40, %rd41;
	cvta.to.global.u64 	%rd42, %rd53;
	add.s64 	%rd57, %rd42, 4;
	mul.wide.u32 	%rd43, %r2, 4;
	add.s64 	%rd44, %rd43, %rd40;
	add.s64 	%rd56, %rd44, 736;
	mov.u32 	%r49, _ZZ11Linear_ReLuPfS_S_S_S_S_S_S_E20output_image_shared2;
	add.s32 	%r101, %r49, 4;
	mov.b32 	%r102, 4;
$L__BB2_7:
	setp.gt.u32 	%p14, %r2, 23;
	ld.global.v2.f32 	{%f15, %f14}, [%rd58];
	ld.global.f32 	%f16, [%rd56+-480];
	mov.f32 	%f174, 0f00000000;
	@%p14 bra 	$L__BB2_9;
	ld.global.f32 	%f174, [%rd56+-352];
$L__BB2_9:
	mul.f32 	%f111, %f14, %f12;
	fma.rn.f32 	%f112, %f15, %f11, %f111;
	fma.rn.f32 	%f113, %f16, %f13, %f112;
	add.f32 	%f175, %f113, 0f00000000;
	@%p14 bra 	$L__BB2_11;
	ld.shared.f32 	%f114, [%r9+384];
	fma.rn.f32 	%f175, %f174, %f114, %f175;
$L__BB2_11:
	setp.ne.s32 	%p16, %r2, 0;
	mov.b32 	%r50, %f175;
	shfl.sync.down.b32	%r51|%p17, %r50, 16, 31, -1;
	mov.b32 	%f115, %r51;
	add.f32 	%f116, %f175, %f115;
	mov.b32 	%r52, %f116;
	shfl.sync.down.b32	%r53|%p18, %r52, 8, 31, -1;
	mov.b32 	%f117, %r53;
	add.f32 	%f118, %f116, %f117;
	mov.b32 	%r54, %f118;
	shfl.sync.down.b32	%r55|%p19, %r54, 4, 31, -1;
	mov.b32 	%f119, %r55;
	add.f32 	%f120, %f118, %f119;
	mov.b32 	%r56, %f120;
	shfl.sync.down.b32	%r57|%p20, %r56, 2, 31, -1;
	mov.b32 	%f121, %r57;
	add.f32 	%f122, %f120, %f121;
	mov.b32 	%r58, %f122;
	shfl.sync.down.b32	%r59|%p21, %r58, 1, 31, -1;
	mov.b32 	%f123, %r59;
	add.f32 	%f22, %f122, %f123;
	@%p16 bra 	$L__BB2_13;
	ld.global.f32 	%f124, [%rd57+-4];
	add.f32 	%f125, %f22, %f124;
	max.f32 	%f126, %f125, 0f00000000;
	st.shared.f32 	[%r101+-4], %f126;
$L__BB2_13:
	setp.gt.u32 	%p22, %r2, 23;
	ld.global.v2.f32 	{%f24, %f23}, [%rd58+480];
	ld.global.f32 	%f25, [%rd56];
	mov.f32 	%f176, 0f00000000;
	@%p22 bra 	$L__BB2_15;
	ld.global.f32 	%f176, [%rd56+128];
$L__BB2_15:
	mul.f32 	%f128, %f23, %f12;
	fma.rn.f32 	%f129, %f24, %f11, %f128;
	fma.rn.f32 	%f130, %f25, %f13, %f129;
	add.f32 	%f177, %f130, 0f00000000;
	@%p22 bra 	$L__BB2_17;
	ld.shared.f32 	%f131, [%r9+384];
	fma.rn.f32 	%f177, %f176, %f131, %f177;
$L__BB2_17:
	setp.ne.s32 	%p24, %r2, 0;
	mov.b32 	%r60, %f177;
	shfl.sync.down.b32	%r61|%p25, %r60, 16, 31, -1;
	mov.b32 	%f132, %r61;
	add.f32 	%f133, %f177, %f132;
	mov.b32 	%r62, %f133;
	shfl.sync.down.b32	%r63|%p26, %r62, 8, 31, -1;
	mov.b32 	%f134, %r63;
	add.f32 	%f135, %f133, %f134;
	mov.b32 	%r64, %f135;
	shfl.sync.down.b32	%r65|%p27, %r64, 4, 31, -1;
	mov.b32 	%f136, %r65;
	add.f32 	%f137, %f135, %f136;
	mov.b32 	%r66, %f137;
	shfl.sync.down.b32	%r67|%p28, %r66, 2, 31, -1;
	mov.b32 	%f138, %r67;
	add.f32 	%f139, %f137, %f138;
	mov.b32 	%r68, %f139;
	shfl.sync.down.b32	%r69|%p29, %r68, 1, 31, -1;
	mov.b32 	%f140, %r69;
	add.f32 	%f31, %f139, %f140;
	@%p24 bra 	$L__BB2_19;
	ld.global.f32 	%f141, [%rd57];
	add.f32 	%f142, %f31, %f141;
	max.f32 	%f143, %f142, 0f00000000;
	st.shared.f32 	[%r101], %f143;
$L__BB2_19:
	add.s32 	%r102, %r102, 8;
	add.s32 	%r101, %r101, 8;
	add.s64 	%rd58, %rd58, 960;
	add.s64 	%rd57, %rd57, 8;
	add.s64 	%rd56, %rd56, 960;
	setp.ne.s32 	%p30, %r102, 340;
	@%p30 bra 	$L__BB2_7;
	cvta.to.global.u64 	%rd17, %rd24;
	add.s32 	%r72, %r49, %r7;
	ld.shared.f32 	%f32, [%r72];
	ld.shared.f32 	%f33, [%r72+4];
	add.s32 	%r14, %r72, %r8;
	mul.lo.s32 	%r15, %r1, 10;
	cvta.to.global.u64 	%rd18, %rd25;
	shl.b32 	%r16, %r2, 1;
	mov.b32 	%r103, 0;
$L__BB2_21:
	setp.gt.u32 	%p31, %r2, 19;
	mul.lo.s32 	%r73, %r103, 84;
	add.s32 	%r74, %r73, %r16;
	mul.wide.u32 	%rd45, %r74, 4;
	add.s64 	%rd19, %rd17, %rd45;
	ld.global.v2.f32 	{%f35, %f34}, [%rd19];
	add.s32 	%r75, %r2, %r73;
	mul.wide.u32 	%rd46, %r75, 4;
	add.s64 	%rd20, %rd17, %rd46;
	mov.f32 	%f178, 0f00000000;
	@%p31 bra 	$L__BB2_23;
	ld.global.f32 	%f178, [%rd20+256];
$L__BB2_23:
	setp.gt.u32 	%p32, %r2, 19;
	mul.f32 	%f145, %f34, %f33;
	fma.rn.f32 	%f146, %f35, %f32, %f145;
	add.f32 	%f179, %f146, 0f00000000;
	@%p32 bra 	$L__BB2_25;
	ld.shared.f32 	%f147, [%r14+256];
	fma.rn.f32 	%f179, %f178, %f147, %f179;
$L__BB2_25:
	setp.ne.s32 	%p33, %r2, 0;
	mov.b32 	%r76, %f179;
	shfl.sync.down.b32	%r77|%p34, %r76, 16, 31, -1;
	mov.b32 	%f148, %r77;
	add.f32 	%f149, %f179, %f148;
	mov.b32 	%r78, %f149;
	shfl.sync.down.b32	%r79|%p35, %r78, 8, 31, -1;
	mov.b32 	%f150, %r79;
	add.f32 	%f151, %f149, %f150;
	mov.b32 	%r80, %f151;
	shfl.sync.down.b32	%r81|%p36, %r80, 4, 31, -1;
	mov.b32 	%f152, %r81;
	add.f32 	%f153, %f151, %f152;
	mov.b32 	%r82, %f153;
	shfl.sync.down.b32	%r83|%p37, %r82, 2, 31, -1;
	mov.b32 	%f154, %r83;
	add.f32 	%f155, %f153, %f154;
	mov.b32 	%r84, %f155;
	shfl.sync.down.b32	%r85|%p38, %r84, 1, 31, -1;
	mov.b32 	%f156, %r85;
	add.f32 	%f41, %f155, %f156;
	mul.wide.u32 	%rd47, %r103, 4;
	add.s64 	%rd21, %rd18, %rd47;
	@%p33 bra 	$L__BB2_27;
	ld.global.f32 	%f157, [%rd21];
	add.f32 	%f158, %f41, %f157;
	add.s32 	%r86, %r103, %r15;
	mul.wide.u32 	%rd48, %r86, 4;
	add.s64 	%rd49, %rd1, %rd48;
	st.global.f32 	[%rd49], %f158;
$L__BB2_27:
	setp.gt.u32 	%p39, %r2, 19;
	ld.global.v2.f32 	{%f43, %f42}, [%rd19+336];
	mov.f32 	%f180, 0f00000000;
	@%p39 bra 	$L__BB2_29;
	ld.global.f32 	%f180, [%rd20+592];
$L__BB2_29:
	setp.gt.u32 	%p40, %r2, 19;
	mul.f32 	%f160, %f42, %f33;
	fma.rn.f32 	%f161, %f43, %f32, %f160;
	add.f32 	%f181, %f161, 0f00000000;
	@%p40 bra 	$L__BB2_31;
	ld.shared.f32 	%f162, [%r14+256];
	fma.rn.f32 	%f181, %f180, %f162, %f181;
$L__BB2_31:
	setp.ne.s32 	%p41, %r2, 0;
	mov.b32 	%r87, %f181;
	shfl.sync.down.b32	%r88|%p42, %r87, 16, 31, -1;
	mov.b32 	%f163, %r88;
	add.f32 	%f164, %f181, %f163;
	mov.b32 	%r89, %f164;
	shfl.sync.down.b32	%r90|%p43, %r89, 8, 31, -1;
	mov.b32 	%f165, %r90;
	add.f32 	%f166, %f164, %f165;
	mov.b32 	%r91, %f166;
	shfl.sync.down.b32	%r92|%p44, %r91, 4, 31, -1;
	mov.b32 	%f167, %r92;
	add.f32 	%f168, %f166, %f167;
	mov.b32 	%r93, %f168;
	shfl.sync.down.b32	%r94|%p45, %r93, 2, 31, -1;
	mov.b32 	%f169, %r94;
	add.f32 	%f170, %f168, %f169;
	mov.b32 	%r95, %f170;
	shfl.sync.down.b32	%r96|%p46, %r95, 1, 31, -1;
	mov.b32 	%f171, %r96;
	add.f32 	%f49, %f170, %f171;
	@%p41 bra 	$L__BB2_33;
	ld.global.f32 	%f172, [%rd21+4];
	add.f32 	%f173, %f49, %f172;
	add.s32 	%r97, %r103, %r15;
	add.s32 	%r98, %r97, 1;
	mul.wide.u32 	%rd50, %r98, 4;
	add.s64 	%rd51, %rd1, %rd50;
	st.global.f32 	[%rd51], %f173;
$L__BB2_33:
	add.s32 	%r103, %r103, 2;
	setp.ne.s32 	%p47, %r103, 10;
	@%p47 bra 	$L__BB2_21;
	ret;

}


// ===== COMPILED SASS (sm_100) =====

	.target	sm_100

	.elftype	@"ET_EXEC"


//--------------------- .note.nv.tkinfo           --------------------------
	.section	.note.nv.tkinfo,"",@"SHT_NOTE"
	.sectionflags	@"SHF_NOTE_NV_TKINFO"
	.tkinfo
        /*0018*/ 	.word	0x00000002
        /*0030*/ 	.string	""
        /*0030*/ 	.string	"ptxas"
        /*0030*/ 	.string	"Cuda compilation tools, release 13.0, V13.0.88"
        /*0030*/ 	.string	"Build cuda_13.0.r13.0/compiler.36424714_0"
        /*0030*/ 	.string	"-arch sm_100 -m 64 "



//--------------------- .note.nv.cuinfo           --------------------------
	.section	.note.nv.cuinfo,"",@"SHT_NOTE"
	.sectionflags	@"SHF_NOTE_NV_CUINFO"
        /*0018*/ 	.short	0x0002
        /*001a*/ 	.short	0x0064
        /*001c*/ 	.short	0x0082
	.zero		2


//--------------------- .nv.info                  --------------------------
	.section	.nv.info,"",@"SHT_CUDA_INFO"
	.align	4


	//----- nvinfo : EIATTR_REGCOUNT
	.align		4
        /*0000*/ 	.byte	0x04, 0x2f
        /*0002*/ 	.short	(.L_1 - .L_0)
	.align		4
.L_0:
        /*0004*/ 	.word	index@(_Z10Conv1_ReLuPfS_S_S_S_)
        /*0008*/ 	.word	0x00000038


	//----- nvinfo : EIATTR_FRAME_SIZE
	.align		4
.L_1:
        /*000c*/ 	.byte	0x04, 0x11
        /*000e*/ 	.short	(.L_3 - .L_2)
	.align		4
.L_2:
        /*0010*/ 	.word	index@(_Z10Conv1_ReLuPfS_S_S_S_)
        /*0014*/ 	.word	0x00000000


	//----- nvinfo : EIATTR_REGCOUNT
	.align		4
.L_3:
        /*0018*/ 	.byte	0x04, 0x2f
        /*001a*/ 	.short	(.L_5 - .L_4)
	.align		4
.L_4:
        /*001c*/ 	.word	index@(_Z10Conv2_ReLuPfS_S_S_S_)
        /*0020*/ 	.word	0x00000020


	//----- nvinfo : EIATTR_FRAME_SIZE
	.align		4
.L_5:
        /*0024*/ 	.byte	0x04, 0x11
        /*0026*/ 	.short	(.L_7 - .L_6)
	.align		4
.L_6:
        /*0028*/ 	.word	index@(_Z10Conv2_ReLuPfS_S_S_S_)
        /*002c*/ 	.word	0x00000000


	//----- nvinfo : EIATTR_REGCOUNT
	.align		4
.L_7:
        /*0030*/ 	.byte	0x04, 0x2f
        /*0032*/ 	.short	(.L_9 - .L_8)
	.align		4
.L_8:
        /*0034*/ 	.word	index@(_Z11Linear_ReLuPfS_S_S_S_S_S_S_)
        /*0038*/ 	.word	0x00000020


	//----- nvinfo : EIATTR_FRAME_SIZE
	.align		4
.L_9:
        /*003c*/ 	.byte	0x04, 0x11
        /*003e*/ 	.short	(.L_11 - .L_10)
	.align		4
.L_10:
        /*0040*/ 	.word	index@(_Z11Linear_ReLuPfS_S_S_S_S_S_S_)
        /*0044*/ 	.word	0x00000000


	//----- nvinfo : EIATTR_MIN_STACK_SIZE
	.align		4
.L_11:
        /*0048*/ 	.byte	0x04, 0x12
        /*004a*/ 	.short	(.L_13 - .L_12)
	.align		4
.L_12:
        /*004c*/ 	.word	index@(_Z11Linear_ReLuPfS_S_S_S_S_S_S_)
        /*0050*/ 	.word	0x00000000


	//----- nvinfo : EIATTR_MIN_STACK_SIZE
	.align		4
.L_13:
        /*0054*/ 	.byte	0x04, 0x12
        /*0056*/ 	.short	(.L_15 - .L_14)
	.align		4
.L_14:
        /*0058*/ 	.word	index@(_Z10Conv2_ReLuPfS_S_S_S_)
        /*005c*/ 	.word	0x00000000


	//----- nvinfo : EIATTR_MIN_STACK_SIZE
	.align		4
.L_15:
        /*0060*/ 	.byte	0x04, 0x12
        /*0062*/ 	.short	(.L_17 - .L_16)
	.align		4
.L_16:
        /*0064*/ 	.word	index@(_Z10Conv1_ReLuPfS_S_S_S_)
        /*0068*/ 	.word	0x00000000
.L_17:


//--------------------- .nv.compat                --------------------------
	.section	.nv.compat,"",@"SHT_CUDA_COMPAT_INFO"
	.align	4
        /*0000*/ 	.byte	0x02, 0x09, 0x00, 0x00, 0x02, 0x02, 0x01, 0x00, 0x02, 0x05, 0x05, 0x00, 0x03, 0x07, 0x01, 0x01
        /*0010*/ 	.byte	0x02, 0x03, 0x00, 0x00, 0x02, 0x06, 0x01, 0x00, 0x04, 0x0b, 0x08, 0x00, 0x09, 0x00, 0x00, 0x00
        /*0020*/ 	.byte	0x00, 0x00, 0x00, 0x00


//--------------------- .nv.info._Z11Linear_ReLuPfS_S_S_S_S_S_S_ --------------------------
	.section	.nv.info._Z11Linear_ReLuPfS_S_S_S_S_S_S_,"",@"SHT_CUDA_INFO"
	.sectionflags	@""
	.align	4


	//----- nvinfo : EIATTR_CUDA_API_VERSION
	.align		4
        /*0000*/ 	.byte	0x04, 0x37
        /*0002*/ 	.short	(.L_19 - .L_18)
.L_18:
        /*0004*/ 	.word	0x00000082


	//----- nvinfo : EIATTR_KPARAM_INFO
	.align		4
.L_19:
        /*0008*/ 	.byte	0x04, 0x17
        /*000a*/ 	.short	(.L_21 - .L_20)
.L_20:
        /*000c*/ 	.word	0x00000000
        /*0010*/ 	.short	0x0007
        /*0012*/ 	.short	0x0038
        /*0014*/ 	.byte	0x00, 0xf5, 0x21, 0x00


	//----- nvinfo : EIATTR_KPARAM_INFO
	.align		4
.L_21:
        /*0018*/ 	.byte	0x04, 0x17
        /*001a*/ 	.short	(.L_23 - .L_22)
.L_22:
        /*001c*/ 	.word	0x00000000
        /*0020*/ 	.short	0x0006
        /*0022*/ 	.short	0x0030
        /*0024*/ 	.byte	0x00, 0xf5, 0x21, 0x00


	//----- nvinfo : EIATTR_KPARAM_INFO
	.align		4
.L_23:
        /*0028*/ 	.byte	0x04, 0x17
        /*002a*/ 	.short	(.L_25 - .L_24)
.L_24:
        /*002c*/ 	.word	0x00000000
        /*0030*/ 	.short	0x0005
        /*0032*/ 	.short	0x0028
        /*0034*/ 	.byte	0x00, 0xf5, 0x21, 0x00


	//----- nvinfo : EIATTR_KPARAM_INFO
	.align		4
.L_25:
        /*0038*/ 	.byte	0x04, 0x17
        /*003a*/ 	.short	(.L_27 - .L_26)
.L_26:
        /*003c*/ 	.word	0x00000000
        /*0040*/ 	.short	0x0004
        /*0042*/ 	.short	0x0020
        /*0044*/ 	.byte	0x00, 0xf5, 0x21, 0x00


	//----- nvinfo : EIATTR_KPARAM_INFO
	.align		4
.L_27:
        /*0048*/ 	.byte	0x04, 0x17
        /*004a*/ 	.short	(.L_29 - .L_28)
.L_28:
        /*004c*/ 	.word	0x00000000
        /*0050*/ 	.short	0x0003
        /*0052*/ 	.short	0x0018
        /*0054*/ 	.byte	0x00, 0xf5, 0x21, 0x00


	//----- nvinfo : EIATTR_KPARAM_INFO
	.align		4
.L_29:
        /*0058*/ 	.byte	0x04, 0x17
        /*005a*/ 	.short	(.L_31 - .L_30)
.L_30:
        /*005c*/ 	.word	0x00000000
        /*0060*/ 	.short	0x0002
        /*0062*/ 	.short	0x0010
        /*0064*/ 	.byte	0x00, 0xf5, 0x21, 0x00


	//----- nvinfo : EIATTR_KPARAM_INFO
	.align		4
.L_31:
        /*0068*/ 	.byte	0x04, 0x17
        /*006a*/ 	.short	(.L_33 - .L_32)
.L_32:
        /*006c*/ 	.word	0x00000000
        /*0070*/ 	.short	0x0001
        /*0072*/ 	.short	0x0008
        /*0074*/ 	.byte	0x00, 0xf5, 0x21, 0x00


	//----- nvinfo : EIATTR_KPARAM_INFO
	.align		4
.L_33:
        /*0078*/ 	.byte	0x04, 0x17
        /*007a*/ 	.short	(.L_35 - .L_34)
.L_34:
        /*007c*/ 	.word	0x00000000
        /*0080*/ 	.short	0x0000
        /*0082*/ 	.short	0x0000
        /*0084*/ 	.byte	0x00, 0xf5, 0x21, 0x00


	//----- nvinfo : EIATTR_SPARSE_MMA_MASK
	.align		4
.L_35:
        /*0088*/ 	.byte	0x03, 0x50
        /*008a*/ 	.short	0x0000


	//----- nvinfo : EIATTR_MAXREG_COUNT
	.align		4
        /*008c*/ 	.byte	0x03, 0x1b
        /*008e*/ 	.short	0x00ff


	//----- nvinfo : EIATTR_MERCURY_ISA_VERSION
	.align		4
        /*0090*/ 	.byte	0x03, 0x5f
        /*0092*/ 	.short	0x0101


	//----- nvinfo : EIATTR_COOP_GROUP_MASK_REGIDS
	.align		4
        /*0094*/ 	.byte	0x04, 0x29
        /*0096*/ 	.short	(.L_37 - .L_36)


	//   ....[0]....
.L_36:
        /*0098*/ 	.word	0xffffffff


	//   ....[1]....
        /*009c*/ 	.word	0xffffffff


	//   ....[2]....
        /*00a0*/ 	.word	0xffffffff


	//   ....[3]....
        /*00a4*/ 	.word	0xffffffff


	//   ....[4]....
        /*00a8*/ 	.word	0xffffffff


	//   ....[5]....
        /*00ac*/ 	.word	0xffffffff


	//   ....[6]....
        /*00b0*/ 	.word	0xffffffff


	//   ....[7]....
        /*00b4*/ 	.word	0xffffffff


	//   ....[8]....
        /*00b8*/ 	.word	0xffffffff


	//   ....[9]....
        /*00bc*/ 	.word	0xffffffff


	//   ....[10]....
        /*00c0*/ 	.word	0xffffffff


	//   ....[11]....
        /*00c4*/ 	.word	0xffffffff


	//   ....[12]....
        /*00c8*/ 	.word	0xffffffff


	//   ....[13]....
        /*00cc*/ 	.word	0xffffffff


	//   ....[14]....
        /*00d0*/ 	.word	0xffffffff


	//   ....[15]....
        /*00d4*/ 	.word	0xffffffff


	//   ....[16]....
        /*00d8*/ 	.word	0xffffffff


	//   ....[17]....
        /*00dc*/ 	.word	0xffffffff


	//   ....[18]....
        /*00e0*/ 	.word	0xffffffff


	//   ....[19]....
        /*00e4*/ 	.word	0xffffffff


	//   ....[20]....
        /*00e8*/ 	.word	0xffffffff


	//   ....[21]....
        /*00ec*/ 	.word	0xffffffff


	//   ....[22]....
        /*00f0*/ 	.word	0xffffffff


	//   ....[23]....
        /*00f4*/ 	.word	0xffffffff


	//   ....[24]....
        /*00f8*/ 	.word	0xffffffff


	//   ....[25]....
        /*00fc*/ 	.word	0xffffffff


	//   ....[26]....
        /*0100*/ 	.word	0xffffffff


	//   ....[27]....
        /*0104*/ 	.word	0xffffffff


	//   ....[28]....
        /*0108*/ 	.word	0xffffffff


	//   ....[29]....
        /*010c*/ 	.word	0xffffffff


	//   ....[30]....
        /*0110*/ 	.word	0xffffffff


	//   ....[31]....
        /*0114*/ 	.word	0xffffffff


	//   ....[32]....
        /*0118*/ 	.word	0xffffffff


	//   ....[33]....
        /*011c*/ 	.word	0xffffffff


	//   ....[34]....
        /*0120*/ 	.word	0xffffffff


	//   ....[35]....
        /*0124*/ 	.word	0xffffffff


	//   ....[36]....
        /*0128*/ 	.word	0xffffffff


	//   ....[37]....
        /*012c*/ 	.word	0xffffffff


	//   ....[38]....
        /*0130*/ 	.word	0xffffffff


	//   ....[39]....
        /*0134*/ 	.word	0xffffffff


	//   ....[40]....
        /*0138*/ 	.word	0xffffffff


	//   ....[41]....
        /*013c*/ 	.word	0xffffffff


	//   ....[42]....
        /*0140*/ 	.word	0xffffffff


	//   ....[43]....
        /*0144*/ 	.word	0xffffffff


	//   ....[44]....
        /*0148*/ 	.word	0xffffffff


	//   ....[45]....
        /*014c*/ 	.word	0xffffffff


	//   ....[46]....
        /*0150*/ 	.word	0xffffffff


	//   ....[47]....
        /*0154*/ 	.word	0xffffffff


	//   ....[48]....
        /*0158*/ 	.word	0xffffffff


	//   ....[49]....
        /*015c*/ 	.word	0xffffffff


	//   ....[50]....
        /*0160*/ 	.word	0xffffffff


	//   ....[51]....
        /*0164*/ 	.word	0xffffffff


	//   ....[52]....
        /*0168*/ 	.word	0xffffffff


	//   ....[53]....
        /*016c*/ 	.word	0xffffffff


	//   ....[54]....
        /*0170*/ 	.word	0xffffffff


	//   ....[55]....
        /*0174*/ 	.word	0xffffffff


	//   ....[56]....
        /*0178*/ 	.word	0xffffffff


	//   ....[57]....
        /*017c*/ 	.word	0xffffffff


	//   ....[58]....
        /*0180*/ 	.word	0xffffffff


	//   ....[59]....
        /*0184*/ 	.word	0xffffffff


	//   ....[60]....
        /*0188*/ 	.word	0xffffffff


	//   ....[61]....
        /*018c*/ 	.word	0xffffffff


	//   ....[62]....
        /*0190*/ 	.word	0xffffffff


	//   ....[63]....
        /*0194*/ 	.word	0xffffffff


	//   ....[64]....
        /*0198*/ 	.word	0xffffffff


	//   ....[65]....
        /*019c*/ 	.word	0xffffffff


	//   ....[66]....
        /*01a0*/ 	.word	0xffffffff


	//   ....[67]....
        /*01a4*/ 	.word	0xffffffff


	//   ....[68]....
        /*01a8*/ 	.word	0xffffffff


	//   ....[69]....
        /*01ac*/ 	.word	0xffffffff


	//----- nvinfo : EIATTR_COOP_GROUP_INSTR_OFFSETS
	.align		4
.L_37:
        /*01b0*/ 	.byte	0x04, 0x28
        /*01b2*/ 	.short	(.L_39 - .L_38)


	//   ....[0]....
.L_38:
        /*01b4*/ 	.word	0x000002a0


	//   ....[1]....
        /*01b8*/ 	.word	0x000002d0


	//   ....[2]....
        /*01bc*/ 	.word	0x000002f0


	//   ....[3]....
        /*01c0*/ 	.word	0x00000310


	//   ....[4]....
        /*01c4*/ 	.word	0x00000330


	//   ....[5]....
        /*01c8*/ 	.word	0x000004a0


	//   ....[6]....
        /*01cc*/ 	.word	0x000004c0


	//   ....[7]....
        /*01d0*/ 	.word	0x000004e0


	//   ....[8]....
        /*01d4*/ 	.word	0x00000500


	//   ....[9]....
        /*01d8*/ 	.word	0x00000520


	//   ....[10]....
        /*01dc*/ 	.word	0x000007f0


	//   ....[11]....
        /*01e0*/ 	.word	0x00000820


	//   ....[12]....
        /*01e4*/ 	.word	0x00000840


	//   ....[13]....
        /*01e8*/ 	.word	0x00000860


	//   ....[14]....
        /*01ec*/ 	.word	0x00000880


	//   ....[15]....
        /*01f0*/ 	.word	0x00000930


	//   ....[16]....
        /*01f4*/ 	.word	0x00000950


	//   ....[17]....
        /*01f8*/ 	.word	0x00000970


	//   ....[18]....
        /*01fc*/ 	.word	0x00000990


	//   ....[19]....
        /*0200*/ 	.word	0x000009b0


	//   ....[20]....
        /*0204*/ 	.word	0x00000be0


	//   ....[21]....
        /*0208*/ 	.word	0x00000c00


	//   ....[22]....
        /*020c*/ 	.word	0x00000c20


	//   ....[23]....
        /*0210*/ 	.word	0x00000c40


	//   ....[24]....
        /*0214*/ 	.word	0x00000c80


	//   ....[25]....
        /*0218*/ 	.word	0x00000d80


	//   ....[26]....
        /*021c*/ 	.word	0x00000db0


	//   ....[27]....
        /*0220*/ 	.word	0x00000dd0


	//   ....[28]....
        /*0224*/ 	.word	0x00000df0


	//   ....[29]....
        /*0228*/ 	.word	0x00000e20


	//   ....[30]....
        /*022c*/ 	.word	0x00000f80


	//   ....[31]....
        /*0230*/ 	.word	0x00000fb0


	//   ....[32]....
        /*0234*/ 	.word	0x00000fd0


	//   ....[33]....
        /*0238*/ 	.word	0x00000ff0


	//   ....[34]....
        /*023c*/ 	.word	0x00001020


	//   ....[35]....
        /*0240*/ 	.word	0x00001130


	//   ....[36]....
        /*0244*/ 	.word	0x00001150


	//   ....[37]....
        /*0248*/ 	.word	0x00001170


	//   ....[38]....
        /*024c*/ 	.word	0x00001190


	//   ....[39]....
        /*0250*/ 	.word	0x000011c0


	//   ....[40]....
        /*0254*/ 	.word	0x000012d0


	//   ....[41]....
        /*0258*/ 	.word	0x00001310


	//   ....[42]....
        /*025c*/ 	.word	0x00001330


	//   ....[43]....
        /*0260*/ 	.word	0x00001350


	//   ....[44]....
        /*0264*/ 	.word	0x00001380


	//   ....[45]....
        /*0268*/ 	.word	0x00001490


	//   ....[46]....
        /*026c*/ 	.word	0x000014b0


	//   ....[47]....
        /*0270*/ 	.word	0x000014d0


	//   ....[48]....
        /*0274*/ 	.word	0x000014f0


	//   ....[49]....
        /*0278*/ 	.word	0x00001510


	//   ....[50]....
        /*027c*/ 	.word	0x00001630


	//   ....[51]....
        /*0280*/ 	.word	0x00001650


	//   ....[52]....
        /*0284*/ 	.word	0x00001670


	//   ....[53]....
        /*0288*/ 	.word	0x00001690


	//   ....[54]....
        /*028c*/ 	.word	0x000016c0


	//   ....[55]....
        /*0290*/ 	.word	0x000017c0


	//   ....[56]....
        /*0294*/ 	.word	0x000017e0


	//   ....[57]....
        /*0298*/ 	.word	0x00001800


	//   ....[58]....
        /*029c*/ 	.word	0x00001820


	//   ....[59]....
        /*02a0*/ 	.word	0x00001840


	//   ....[60]....
        /*02a4*/ 	.word	0x00001980


	//   ....[61]....
        /*02a8*/ 	.word	0x000019a0


	//   ....[62]....
        /*02ac*/ 	.word	0x000019c0


	//   ....[63]....
        /*02b0*/ 	.word	0x000019e0


	//   ....[64]....
        /*02b4*/ 	.word	0x00001a10


	//   ....[65]....
        /*02b8*/ 	.word	0x00001af0


	//   ....[66]....
        /*02bc*/ 	.word	0x00001b10


	//   ....[67]....
        /*02c0*/ 	.word	0x00001b30


	//   ....[68]....
        /*02c4*/ 	.word	0x00001b50


	//   ....[69]....
        /*02c8*/ 	.word	0x00001b70


	//----- nvinfo : EIATTR_VRC_CTA_INIT_COUNT
	.align		4
.L_39:
        /*02cc*/ 	.byte	0x02, 0x4a
	.zero		1
	.zero		1


	//----- nvinfo : EIATTR_EXIT_INSTR_OFFSETS
	.align		4
        /*02d0*/ 	.byte	0x04, 0x1c
        /*02d2*/ 	.short	(.L_41 - .L_40)


	//   ....[0]....
.L_40:
        /*02d4*/ 	.word	0x00001b80


	//   ....[1]....
        /*02d8*/ 	.word	0x00001c00


	//----- nvinfo : EIATTR_CBANK_PARAM_SIZE
	.align		4
.L_41:
        /*02dc*/ 	.byte	0x03, 0x19
        /*02de*/ 	.short	0x0040


	//----- nvinfo : EIATTR_PARAM_CBANK
	.align		4
        /*02e0*/ 	.byte	0x04, 0x0a
        /*02e2*/ 	.short	(.L_43 - .L_42)
	.align		4
.L_42:
        /*02e4*/ 	.word	index@(.nv.constant0._Z11Linear_ReLuPfS_S_S_S_S_S_S_)
        /*02e8*/ 	.short	0x0380
        /*02ea*/ 	.short	0x0040


	//----- nvinfo : EIATTR_SW_WAR
	.align		4
.L_43:
        /*02ec*/ 	.byte	0x04, 0x36
        /*02ee*/ 	.short	(.L_45 - .L_44)
.L_44:
        /*02f0*/ 	.word	0x00000008
.L_45:


//--------------------- .nv.info._Z10Conv2_ReLuPfS_S_S_S_ --------------------------
	.section	.nv.info._Z10Conv2_ReLuPfS_S_S_S_,"",@"SHT_CUDA_INFO"
	.sectionflags	@""
	.align	4


	//----- nvinfo : EIATTR_CUDA_API_VERSION
	.align		4
        /*0000*/ 	.byte	0x04, 0x37
        /*0002*/ 	.short	(.L_47 - .L_46)
.L_46:
        /*0004*/ 	.word	0x00000082


	//----- nvinfo : EIATTR_KPARAM_INFO
	.align		4
.L_47:
        /*0008*/ 	.byte	0x04, 0x17
        /*000a*/ 	.short	(.L_49 - .L_48)
.L_48:
        /*000c*/ 	.word	0x00000000
        /*0010*/ 	.short	0x0004
        /*0012*/ 	.short	0x0020
        /*0014*/ 	.byte	0x00, 0xf5, 0x21, 0x00


	//----- nvinfo : EIATTR_KPARAM_INFO
	.align		4
.L_49:
        /*0018*/ 	.byte	0x04, 0x17
        /*001a*/ 	.short	(.L_51 - .L_50)
.L_50:
        /*001c*/ 	.word	0x00000000
        /*0020*/ 	.short	0x0003
        /*0022*/ 	.short	0x0018
        /*0024*/ 	.byte	0x00, 0xf5, 0x21, 0x00


	//----- nvinfo : EIATTR_KPARAM_INFO
	.align		4
.L_51:
        /*0028*/ 	.byte	0x04, 0x17
        /*002a*/ 	.short	(.L_53 - .L_52)
.L_52:
        /*002c*/ 	.word	0x00000000
        /*0030*/ 	.short	0x0002
        /*0032*/ 	.short	0x0010
        /*0034*/ 	.byte	0x00, 0xf5, 0x21, 0x00


	//----- nvinfo : EIATTR_KPARAM_INFO
	.align		4
.L_53:
        /*0038*/ 	.byte	0x04, 0x17
        /*003a*/ 	.short	(.L_55 - .L_54)
.L_54:
        /*003c*/ 	.word	0x00000000
        /*0040*/ 	.short	0x0001
        /*0042*/ 	.short	0x0008
        /*0044*/ 	.byte	0x00, 0xf5, 0x21, 0x00


	//----- nvinfo : EIATTR_KPARAM_INFO
	.align		4
.L_55:
        /*0048*/ 	.byte	0x04, 0x17
        /*004a*/ 	.short	(.L_57 - .L_56)
.L_56:
        /*004c*/ 	.word	0x00000000
        /*0050*/ 	.short	0x0000
        /*0052*/ 	.short	0x0000
        /*0054*/ 	.byte	0x00, 0xf5, 0x21, 0x00


	//----- nvinfo : EIATTR_SPARSE_MMA_MASK
	.align		4
.L_57:
        /*0058*/ 	.byte	0x03, 0x50
        /*005a*/ 	.short	0x0000


	//----- nvinfo : EIATTR_MAXREG_COUNT
	.align		4
        /*005c*/ 	.byte	0x03, 0x1b
        /*005e*/ 	.short	0x00ff


	//----- nvinfo : EIATTR_MERCURY_ISA_VERSION
	.align		4
        /*0060*/ 	.byte	0x03, 0x5f
        /*0062*/ 	.short	0x0101


	//----- nvinfo : EIATTR_VRC_CTA_INIT_COUNT
	.align		4
        /*0064*/ 	.byte	0x02, 0x4a
	.zero		1
	.zero		1


	//----- nvinfo : EIATTR_EXIT_INSTR_OFFSETS
	.align		4
        /*0068*/ 	.byte	0x04, 0x1c
        /*006a*/ 	.short	(.L_59 - .L_58)


	//   ....[0]....
.L_58:
        /*006c*/ 	.word	0x000024b0


	//----- nvinfo : EIATTR_CBANK_PARAM_SIZE
	.align		4
.L_59:
        /*0070*/ 	.byte	0x03, 0x19
        /*0072*/ 	.short	0x0028


	//----- nvinfo : EIATTR_PARAM_CBANK
	.align		4
        /*0074*/ 	.byte	0x04, 0x0a
        /*0076*/ 	.short	(.L_61 - .L_60)
	.align		4
.L_60:
        /*0078*/ 	.word	index@(.nv.constant0._Z10Conv2_ReLuPfS_S_S_S_)
        /*007c*/ 	.short	0x0380
        /*007e*/ 	.short	0x0028


	//----- nvinfo : EIATTR_SW_WAR
	.align		4
.L_61:
        /*0080*/ 	.byte	0x04, 0x36
        /*0082*/ 	.short	(.L_63 - .L_62)
.L_62:
        /*0084*/ 	.word	0x00000008
.L_63:


//--------------------- .nv.info._Z10Conv1_ReLuPfS_S_S_S_ --------------------------
	.section	.nv.info._Z10Conv1_ReLuPfS_S_S_S_,"",@"SHT_CUDA_INFO"
	.sectionflags	@""
	.align	4


	//----- nvinfo : EIATTR_CUDA_API_VERSION
	.align		4
        /*0000*/ 	.byte	0x04, 0x37
        /*0002*/ 	.short	(.L_65 - .L_64)
.L_64:
        /*0004*/ 	.word	0x00000082


	//----- nvinfo : EIATTR_KPARAM_INFO
	.align		4
.L_65:
        /*0008*/ 	.byte	0x04, 0x17
        /*000a*/ 	.short	(.L_67 - .L_66)
.L_66:
        /*000c*/ 	.word	0x00000000
        /*0010*/ 	.short	0x0004
        /*0012*/ 	.short	0x0020
        /*0014*/ 	.byte	0x00, 0xf5, 0x21, 0x00


	//----- nvinfo : EIATTR_KPARAM_INFO
	.align		4
.L_67:
        /*0018*/ 	.byte	0x04, 0x17
        /*001a*/ 	.short	(.L_69 - .L_68)
.L_68:
        /*001c*/ 	.word	0x00000000
        /*0020*/ 	.short	0x0003
        /*0022*/ 	.short	0x0018
        /*0024*/ 	.byte	0x00, 0xf5, 0x21, 0x00


	//----- nvinfo : EIATTR_KPARAM_INFO
	.align		4
.L_69:
        /*0028*/ 	.byte	0x04, 0x17
        /*002a*/ 	.short	(.L_71 - .L_70)
.L_70:
        /*002c*/ 	.word	0x00000000
        /*0030*/ 	.short	0x0002
        /*0032*/ 	.short	0x0010
        /*0034*/ 	.byte	0x00, 0xf5, 0x21, 0x00


	//----- nvinfo : EIATTR_KPARAM_INFO
	.align		4
.L_71:
        /*0038*/ 	.byte	0x04, 0x17
        /*003a*/ 	.short	(.L_73 - .L_72)
.L_72:
        /*003c*/ 	.word	0x00000000
        /*0040*/ 	.short	0x0001
        /*0042*/ 	.short	0x0008
        /*0044*/ 	.byte	0x00, 0xf5, 0x21, 0x00


	//----- nvinfo : EIATTR_KPARAM_INFO
	.align		4
.L_73:
        /*0048*/ 	.byte	0x04, 0x17
        /*004a*/ 	.short	(.L_75 - .L_74)
.L_74:
        /*004c*/ 	.word	0x00000000
        /*0050*/ 	.short	0x0000
        /*0052*/ 	.short	0x0000
        /*0054*/ 	.byte	0x00, 0xf5, 0x21, 0x00


	//----- nvinfo : EIATTR_SPARSE_MMA_MASK
	.align		4
.L_75:
        /*0058*/ 	.byte	0x03, 0x50
        /*005a*/ 	.short	0x0000


	//----- nvinfo : EIATTR_MAXREG_COUNT
	.align		4
        /*005c*/ 	.byte	0x03, 0x1b
        /*005e*/ 	.short	0x00ff


	//----- nvinfo : EIATTR_MERCURY_ISA_VERSION
	.align		4
        /*0060*/ 	.byte	0x03, 0x5f
        /*0062*/ 	.short	0x0101


	//----- nvinfo : EIATTR_VRC_CTA_INIT_COUNT
	.align		4
        /*0064*/ 	.byte	0x02, 0x4a
	.zero		1
	.zero		1


	//----- nvinfo : EIATTR_EXIT_INSTR_OFFSETS
	.align		4
        /*0068*/ 	.byte	0x04, 0x1c
        /*006a*/ 	.short	(.L_77 - .L_76)


	//   ....[0]....
.L_76:
        /*006c*/ 	.word	0x00002dc0


	//   ....[1]....
        /*0070*/ 	.word	0x00002e40


	//----- nvinfo : EIATTR_CBANK_PARAM_SIZE
	.align		4
.L_77:
        /*0074*/ 	.byte	0x03, 0x19
        /*0076*/ 	.short	0x0028


	//----- nvinfo : EIATTR_PARAM_CBANK
	.align		4
        /*0078*/ 	.byte	0x04, 0x0a
        /*007a*/ 	.short	(.L_79 - .L_78)
	.align		4
.L_78:
        /*007c*/ 	.word	index@(.nv.constant0._Z10Conv1_ReLuPfS_S_S_S_)
        /*0080*/ 	.short	0x0380
        /*0082*/ 	.short	0x0028


	//----- nvinfo : EIATTR_SW_WAR
	.align		4
.L_79:
        /*0084*/ 	.byte	0x04, 0x36
        /*0086*/ 	.short	(.L_81 - .L_80)
.L_80:
        /*0088*/ 	.word	0x00000008
.L_81:


//--------------------- .nv.callgraph             --------------------------
	.section	.nv.callgraph,"",@"SHT_CUDA_CALLGRAPH"
	.align	4
	.sectionentsize	8
	.align		4
        /*0000*/ 	.word	0x00000000
	.align		4
        /*0004*/ 	.word	0xffffffff
	.align		4
        /*0008*/ 	.word	0x00000000
	.align		4
        /*000c*/ 	.word	0xfffffffe
	.align		4
        /*0010*/ 	.word	0x00000000
	.align		4
        /*0014*/ 	.word	0xfffffffd
	.align		4
        /*0018*/ 	.word	0x00000000
	.align		4
        /*001c*/ 	.word	0xfffffffc


//--------------------- .text._Z11Linear_ReLuPfS_S_S_S_S_S_S_ --------------------------
	.section	.text._Z11Linear_ReLuPfS_S_S_S_S_S_S_,"ax",@progbits
	.align	128
        .global         _Z11Linear_ReLuPfS_S_S_S_S_S_S_
        .type           _Z11Linear_ReLuPfS_S_S_S_S_S_S_,@function
        .size           _Z11Linear_ReLuPfS_S_S_S_S_S_S_,(.L_x_12 - _Z11Linear_ReLuPfS_S_S_S_S_S_S_)
        .other          _Z11Linear_ReLuPfS_S_S_S_S_S_S_,@"STO_CUDA_ENTRY STV_DEFAULT"
_Z11Linear_ReLuPfS_S_S_S_S_S_S_:
.text._Z11Linear_ReLuPfS_S_S_S_S_S_S_:
[----:B------:R-:W-:Y:S01]  /*0000*/  LDC R1, c[0x0][0x37c] ;  /* 0x0000df00ff017b82 */ /* 0x000fe20000000800 */
[----:B------:R-:W0:Y:S01]  /*0010*/  S2R R0, SR_TID.X ;  /* 0x0000000000007919 */ /* 0x000e220000002100 */
[----:B------:R-:W1:Y:S06]  /*0020*/  LDCU.64 UR4, c[0x0][0x380] ;  /* 0x00007000ff0477ac */ /* 0x000e6c0008000a00 */
[----:B------:R-:W2:Y:S01]  /*0030*/  LDC.64 R12, c[0x0][0x390] ;  /* 0x0000e400ff0c7b82 */ /* 0x000ea20000000a00 */
[----:B------:R-:W3:Y:S01]  /*0040*/  S2R R20, SR_CTAID.X ;  /* 0x0000000000147919 */ /* 0x000ee20000002500 */
[----:B------:R-:W4:Y:S01]  /*0050*/  LDCU.64 UR6, c[0x0][0x398] ;  /* 0x00007300ff0677ac */ /* 0x000f220008000a00 */
[----:B------:R-:W2:Y:S01]  /*0060*/  LDCU.64 UR10, c[0x0][0x358] ;  /* 0x00006b00ff0a77ac */ /* 0x000ea20008000a00 */
[----:B0-----:R-:W-:-:S04]  /*0070*/  SHF.L.U32 R3, R0, 0x2, RZ ;  /* 0x0000000200037819 */ /* 0x001fc800000006ff */
[----:B---3--:R-:W-:-:S04]  /*0080*/  LEA R3, P0, R20, R3, 0x8 ;  /* 0x0000000314037211 */ /* 0x008fc800078040ff */
[----:B------:R-:W-:Y:S02]  /*0090*/  IADD3.X R4, PT, PT, RZ, RZ, RZ, P0, !PT ;  /* 0x000000ffff047210 */ /* 0x000fe400007fe4ff */
[----:B-1----:R-:W-:-:S04]  /*00a0*/  LEA R2, P0, R3, UR4, 0x2 ;  /* 0x0000000403027c11 */ /* 0x002fc8000f8010ff */
[----:B------:R-:W-:Y:S01]  /*00b0*/  LEA.HI.X R3, R3, UR5, R4, 0x2, P0 ;  /* 0x0000000503037c11 */ /* 0x000fe200080f1404 */
[----:B------:R-:W0:Y:S01]  /*00c0*/  S2UR UR5, SR_CgaCtaId ;  /* 0x00000000000579c3 */ /* 0x000e220000008800 */
[----:B----4-:R-:W-:Y:S01]  /*00d0*/  UIADD3 UR6, UP0, UPT, UR6, 0x4, URZ ;  /* 0x0000000406067890 */ /* 0x010fe2000ff1e0ff */
[----:B--2---:R-:W-:Y:S01]  /*00e0*/  IMAD.WIDE.U32 R12, R0, 0x10, R12 ;  /* 0x00000010000c7825 */ /* 0x004fe200078e000c */
[----:B------:R-:W-:Y:S01]  /*00f0*/  UMOV UR4, 0x400 ;  /* 0x0000040000047882 */ /* 0x000fe20000000000 */
[----:B------:R-:W5:Y:S01]  /*0100*/  LDG.E.128 R4, desc[UR10][R2.64] ;  /* 0x0000000a02047981 */ /* 0x000f62000c1e1d00 */
[----:B------:R-:W-:Y:S01]  /*0110*/  UIADD3.X UR7, UPT, UPT, URZ, UR7, URZ, UP0, !UPT ;  /* 0x00000007ff077290 */ /* 0x000fe200087fe4ff */
[----:B------:R-:W-:Y:S02]  /*0120*/  IADD3 R22, P2, PT, R12, 0x400, RZ ;  /* 0x000004000c167810 */ /* 0x000fe40007f5e0ff */
[----:B------:R1:W5:Y:S01]  /*0130*/  LDG.E.128 R8, desc[UR10][R2.64+0x200] ;  /* 0x0002000a02087981 */ /* 0x000362000c1e1d00 */
[----:B------:R-:W-:-:S02]  /*0140*/  ISETP.NE.AND P0, PT, R0, RZ, PT ;  /* 0x000000ff0000720c */ /* 0x000fc40003f05270 */
[----:B------:R-:W-:Y:S02]  /*0150*/  ISETP.NE.AND P1, PT, R0, RZ, PT ;  /* 0x000000ff0000720c */ /* 0x000fe40003f25270 */
[----:B------:R-:W-:Y:S02]  /*0160*/  IADD3.X R23, PT, PT, RZ, R13, RZ, P2, !PT ;  /* 0x0000000dff177210 */ /* 0x000fe400017fe4ff */
[----:B-1----:R-:W-:Y:S02]  /*0170*/  MOV R3, UR7 ;  /* 0x0000000700037c02 */ /* 0x002fe40008000f00 */
[----:B------:R-:W-:Y:S01]  /*0180*/  MOV R2, UR6 ;  /* 0x0000000600027c02 */ /* 0x000fe20008000f00 */
[----:B------:R-:W-:Y:S01]  /*0190*/  UMOV UR6, 0x4 ;  /* 0x0000000400067882 */ /* 0x000fe20000000000 */
[----:B0-----:R-:W-:-:S04]  /*01a0*/  ULEA UR4, UR5, UR4, 0x18 ;  /* 0x0000000405047291 */ /* 0x001fc8000f8ec0ff */
[----:B------:R-:W-:-:S12]  /*01b0*/  UIADD3 UR5, UPT, UPT, UR4, 0x4, URZ ;  /* 0x0000000404057890 */ /* 0x000fd8000fffe0ff */
.L_x_0:
[----:B------:R-:W2:Y:S04]  /*01c0*/  LDG.E.128 R12, desc[UR10][R22.64+-0x400] ;  /* 0xfffc000a160c7981 */ /* 0x000ea8000c1e1d00 */
[----:B------:R-:W3:Y:S04]  /*01d0*/  LDG.E.128 R16, desc[UR10][R22.64+-0x200] ;  /* 0xfffe000a16107981 */ /* 0x000ee8000c1e1d00 */
[----:B0-----:R-:W4:Y:S01]  /*01e0*/  @!P0 LDG.E R21, desc[UR10][R2.64+-0x4] ;  /* 0xfffffc0a02158981 */ /* 0x001f22000c1e1900 */
[----:B--2--5:R-:W-:Y:S01]  /*01f0*/  FMUL R13, R5, R13 ;  /* 0x0000000d050d7220 */ /* 0x024fe20000400000 */
[----:B---3--:R-:W-:-:S03]  /*0200*/  FMUL R17, R9, R17 ;  /* 0x0000001109117220 */ /* 0x008fc60000400000 */
[----:B------:R-:W-:Y:S01]  /*0210*/  FFMA R13, R4, R12, R13 ;  /* 0x0000000c040d7223 */ /* 0x000fe2000000000d */
[----:B------:R-:W-:-:S03]  /*0220*/  FFMA R17, R8, R16, R17 ;  /* 0x0000001008117223 */ /* 0x000fc60000000011 */
[----:B------:R-:W-:Y:S01]  /*0230*/  FFMA R14, R6, R14, R13 ;  /* 0x0000000e060e7223 */ /* 0x000fe2000000000d */
[----:B------:R-:W-:-:S03]  /*0240*/  FFMA R18, R10, R18, R17 ;  /* 0x000000120a127223 */ /* 0x000fc60000000011 */
[----:B------:R-:W-:Y:S01]  /*0250*/  FFMA R14, R7, R15, R14 ;  /* 0x0000000f070e7223 */ /* 0x000fe2000000000e */
[----:B------:R-:W-:-:S03]  /*0260*/  FFMA R19, R11, R19, R18 ;  /* 0x000000130b137223 */ /* 0x000fc60000000012 */
[----:B------:R-:W-:-:S04]  /*0270*/  FADD R14, RZ, R14 ;  /* 0x0000000eff0e7221 */ /* 0x000fc80000000000 */
[----:B------:R-:W-:Y:S02]  /*0280*/  FADD R24, R14, R19 ;  /* 0x000000130e187221 */ /* 0x000fe40000000000 */
[----:B------:R-:W2:Y:S04]  /*0290*/  LDG.E.128 R12, desc[UR10][R22.64] ;  /* 0x0000000a160c7981 */ /* 0x000ea8000c1e1d00 */
[----:B------:R-:W0:Y:S04]  /*02a0*/  SHFL.DOWN PT, R25, R24, 0x10, 0x1f ;  /* 0x0a001f0018197f89 */ /* 0x000e2800000e0000 */
[----:B------:R1:W3:Y:S01]  /*02b0*/  LDG.E.128 R16, desc[UR10][R22.64+0x200] ;  /* 0x0002000a16107981 */ /* 0x0002e2000c1e1d00 */
[----:B0-----:R-:W-:-:S05]  /*02c0*/  FADD R25, R24, R25 ;  /* 0x0000001918197221 */ /* 0x001fca0000000000 */
[----:B------:R-:W0:Y:S02]  /*02d0*/  SHFL.DOWN PT, R26, R25, 0x8, 0x1f ;  /* 0x09001f00191a7f89 */ /* 0x000e2400000e0000 */
[----:B0-----:R-:W-:-:S05]  /*02e0*/  FADD R26, R25, R26 ;  /* 0x0000001a191a7221 */ /* 0x001fca0000000000 */
[----:B------:R-:W0:Y:S02]  /*02f0*/  SHFL.DOWN PT, R27, R26, 0x4, 0x1f ;  /* 0x08801f001a1b7f89 */ /* 0x000e2400000e0000 */
[----:B0-----:R-:W-:-:S05]  /*0300*/  FADD R27, R26, R27 ;  /* 0x0000001b1a1b7221 */ /* 0x001fca0000000000 */
[----:B------:R-:W0:Y:S02]  /*0310*/  SHFL.DOWN PT, R28, R27, 0x2, 0x1f ;  /* 0x08401f001b1c7f89 */ /* 0x000e2400000e0000 */
[----:B0-----:R-:W-:-:S05]  /*0320*/  FADD R28, R27, R28 ;  /* 0x0000001c1b1c7221 */ /* 0x001fca0000000000 */
[----:B------:R-:W0:Y:S02]  /*0330*/  SHFL.DOWN PT, R29, R28, 0x1, 0x1f ;  /* 0x08201f001c1d7f89 */ /* 0x000e2400000e0000 */
[----:B0-----:R-:W-:-:S04]  /*0340*/  FADD R29, R28, R29 ;  /* 0x0000001d1c1d7221 */ /* 0x001fc80000000000 */
[----:B----4-:R-:W-:-:S05]  /*0350*/  @!P0 FADD R21, R29, R21 ;  /* 0x000000151d158221 */ /* 0x010fca0000000000 */
[----:B------:R-:W-:-:S05]  /*0360*/  @!P0 FMNMX R24, RZ, R21, !PT ;  /* 0x00000015ff188209 */ /* 0x000fca0007800000 */
[----:B------:R-:W-:Y:S01]  /*0370*/  @!P0 STS [UR5+-0x4], R24 ;  /* 0xfffffc18ff008988 */ /* 0x000fe20008000805 */
[----:B------:R-:W-:-:S13]  /*0380*/  PLOP3.LUT P0, PT, P1, PT, PT, 0x80, 0x8 ;  /* 0x000000000008781c */ /* 0x000fda0000f0f070 */
[----:B------:R0:W4:Y:S01]  /*0390*/  @!P0 LDG.E R21, desc[UR10][R2.64] ;  /* 0x0000000a02158981 */ /* 0x000122000c1e1900 */
[----:B------:R-:W-:Y:S01]  /*03a0*/  UIADD3 UR6, UPT, UPT, UR6, 0x8, URZ ;  /* 0x0000000806067890 */ /* 0x000fe2000fffe0ff */
[----:B-1----:R-:W-:-:S03]  /*03b0*/  IADD3 R22, P2, PT, R22, 0x800, RZ ;  /* 0x0000080016167810 */ /* 0x002fc60007f5e0ff */
[----:B------:R-:W-:Y:S01]  /*03c0*/  UISETP.NE.AND UP0, UPT, UR6, 0x1e4, UPT ;  /* 0x000001e40600788c */ /* 0x000fe2000bf05270 */
[----:B------:R-:W-:Y:S02]  /*03d0*/  IADD3.X R23, PT, PT, RZ, R23, RZ, P2, !PT ;  /* 0x00000017ff177210 */ /* 0x000fe400017fe4ff */
[----:B0-----:R-:W-:-:S04]  /*03e0*/  IADD3 R2, P3, PT, R2, 0x8, RZ ;  /* 0x0000000802027810 */ /* 0x001fc80007f7e0ff */
[----:B------:R-:W-:Y:S01]  /*03f0*/  IADD3.X R3, PT, PT, RZ, R3, RZ, P3, !PT ;  /* 0x00000003ff037210 */ /* 0x000fe20001ffe4ff */
[----:B--2---:R-:W-:-:S04]  /*0400*/  FMUL R13, R5, R13 ;  /* 0x0000000d050d7220 */ /* 0x004fc80000400000 */
[----:B------:R-:W-:Y:S01]  /*0410*/  FFMA R13, R4, R12, R13 ;  /* 0x0000000c040d7223 */ /* 0x000fe2000000000d */
[----:B---3--:R-:W-:-:S03]  /*0420*/  FMUL R17, R9, R17 ;  /* 0x0000001109117220 */ /* 0x008fc60000400000 */
[----:B------:R-:W-:Y:S01]  /*0430*/  FFMA R14, R6, R14, R13 ;  /* 0x0000000e060e7223 */ /* 0x000fe2000000000d */
[----:B------:R-:W-:-:S03]  /*0440*/  FFMA R17, R8, R16, R17 ;  /* 0x0000001008117223 */ /* 0x000fc60000000011 */
[----:B------:R-:W-:Y:S01]  /*0450*/  FFMA R14, R7, R15, R14 ;  /* 0x0000000f070e7223 */ /* 0x000fe2000000000e */
[----:B------:R-:W-:-:S03]  /*0460*/  FFMA R18, R10, R18, R17 ;  /* 0x000000120a127223 */ /* 0x000fc60000000011 */
[----:B------:R-:W-:Y:S01]  /*0470*/  FADD R14, RZ, R14 ;  /* 0x0000000eff0e7221 */ /* 0x000fe20000000000 */
[----:B------:R-:W-:-:S04]  /*0480*/  FFMA R19, R11, R19, R18 ;  /* 0x000000130b137223 */ /* 0x000fc80000000012 */
[----:B------:R-:W-:-:S05]  /*0490*/  FADD R14, R14, R19 ;  /* 0x000000130e0e7221 */ /* 0x000fca0000000000 */
[----:B------:R-:W0:Y:S02]  /*04a0*/  SHFL.DOWN PT, R13, R14, 0x10, 0x1f ;  /* 0x0a001f000e0d7f89 */ /* 0x000e2400000e0000 */
        /* <DEDUP_REMOVED lines=11> */
[----:B------:R0:W-:Y:S01]  /*0560*/  @!P0 STS [UR5], R21 ;  /* 0x00000015ff008988 */ /* 0x0001e20008000805 */
[----:B------:R-:W-:Y:S01]  /*0570*/  UIADD3 UR5, UPT, UPT, UR5, 0x8, URZ ;  /* 0x0000000805057890 */ /* 0x000fe2000fffe0ff */
[----:B------:R-:W-:Y:S11]  /*0580*/  BRA.U UP0, `(.L_x_0) ;  /* 0xfffffffd000c7547 */ /* 0x000ff6000b83ffff */
[C---:B------:R-:W-:Y:S01]  /*0590*/  LEA R3, R0.reuse, UR4, 0x3 ;  /* 0x0000000400037c11 */ /* 0x040fe2000f8e18ff */
[----:B------:R-:W1:Y:S01]  /*05a0*/  LDC.64 R4, c[0x0][0x3a0] ;  /* 0x0000e800ff047b82 */ /* 0x000e620000000a00 */
[----:B------:R-:W2:Y:S01]  /*05b0*/  LDCU.64 UR6, c[0x0][0x3a8] ;  /* 0x00007500ff0677ac */ /* 0x000ea20008000a00 */
[C---:B------:R-:W-:Y:S02]  /*05c0*/  ISETP.GT.U32.AND P0, PT, R0.reuse, 0x17, PT ;  /* 0x000000170000780c */ /* 0x040fe40003f04070 */
[----:B------:R-:W-:Y:S01]  /*05d0*/  IMAD R10, R0, -0x4, R3 ;  /* 0xfffffffc000a7824 */ /* 0x000fe200078e0203 */
[----:B------:R-:W-:Y:S01]  /*05e0*/  UMOV UR4, 0x400 ;  /* 0x0000040000047882 */ /* 0x000fe20000000000 */
[----:B------:R-:W3:Y:S01]  /*05f0*/  LDS.64 R2, [R3] ;  /* 0x0000000003027984 */ /* 0x000ee20000000a00 */
[----:B------:R-:W-:Y:S01]  /*0600*/  UIADD3 UR4, UPT, UPT, UR4, 0x1e0, URZ ;  /* 0x000001e004047890 */ /* 0x000fe2000fffe0ff */
[----:B------:R-:W4:Y:S02]  /*0610*/  S2UR UR8, SR_CgaCtaId ;  /* 0x00000000000879c3 */ /* 0x000f240000008800 */
[----:B------:R0:W0:Y:S01]  /*0620*/  LDS R11, [R10+0x100] ;  /* 0x000100000a0b7984 */ /* 0x0000220000000800 */
[----:B--2---:R-:W-:-:S04]  /*0630*/  UIADD3 UR5, UP0, UPT, UR6, 0x4, URZ ;  /* 0x0000000406057890 */ /* 0x004fc8000ff1e0ff */
[----:B------:R-:W-:Y:S01]  /*0640*/  UIADD3.X UR6, UPT, UPT, URZ, UR7, URZ, UP0, !UPT ;  /* 0x00000007ff067290 */ /* 0x000fe200087fe4ff */
[C-C-:B-1----:R-:W-:Y:S01]  /*0650*/  IMAD.WIDE.U32 R6, R0.reuse, 0x4, R4.reuse ;  /* 0x0000000400067825 */ /* 0x142fe200078e0004 */
[----:B------:R-:W-:Y:S01]  /*0660*/  MOV R8, UR5 ;  /* 0x0000000500087c02 */ /* 0x000fe20008000f00 */
[----:B------:R-:W-:Y:S02]  /*0670*/  UMOV UR5, 0x4 ;  /* 0x0000000400057882 */ /* 0x000fe40000000000 */
[----:B------:R-:W-:Y:S01]  /*0680*/  IMAD.WIDE.U32 R4, R0, 0x8, R4 ;  /* 0x0000000800047825 */ /* 0x000fe200078e0004 */
[----:B------:R-:W-:Y:S02]  /*0690*/  IADD3 R6, P1, PT, R6, 0x2e0, RZ ;  /* 0x000002e006067810 */ /* 0x000fe40007f3e0ff */
[----:B------:R-:W-:Y:S01]  /*06a0*/  MOV R9, UR6 ;  /* 0x0000000600097c02 */ /* 0x000fe20008000f00 */
[----:B----4-:R-:W-:Y:S01]  /*06b0*/  ULEA UR4, UR8, UR4, 0x18 ;  /* 0x0000000408047291 */ /* 0x010fe2000f8ec0ff */
[----:B------:R-:W-:-:S03]  /*06c0*/  IADD3.X R7, PT, PT, RZ, R7, RZ, P1, !PT ;  /* 0x00000007ff077210 */ /* 0x000fc60000ffe4ff */
[----:B0--3--:R-:W-:-:S12]  /*06d0*/  UIADD3 UR7, UPT, UPT, UR4, 0x4, URZ ;  /* 0x0000000404077890 */ /* 0x009fd8000fffe0ff */
.L_x_1:
[----:B------:R-:W2:Y:S01]  /*06e0*/  LDG.E.64 R12, desc[UR10][R4.64] ;  /* 0x0000000a040c7981 */ /* 0x000ea2000c1e1b00 */
[----:B------:R-:W-:-:S03]  /*06f0*/  HFMA2 R15, -RZ, RZ, 0, 0 ;  /* 0x00000000ff0f7431 */ /* 0x000fc600000001ff */
[----:B0-----:R-:W3:Y:S01]  /*0700*/  LDG.E R17, desc[UR10][R6.64+-0x1e0] ;  /* 0xfffe200a06117981 */ /* 0x001ee2000c1e1900 */
[----:B------:R-:W-:-:S03]  /*0710*/  ISETP.NE.AND P1, PT, R0, RZ, PT ;  /* 0x000000ff0000720c */ /* 0x000fc60003f25270 */
[----:B------:R-:W0:Y:S04]  /*0720*/  @!P0 LDS R16, [R10+0x180] ;  /* 0x000180000a108984 */ /* 0x000e280000000800 */
[----:B------:R-:W0:Y:S06]  /*0730*/  @!P0 LDG.E R15, desc[UR10][R6.64+-0x160] ;  /* 0xfffea00a060f8981 */ /* 0x000e2c000c1e1900 */
[----:B------:R-:W4:Y:S01]  /*0740*/  @!P1 LDG.E R14, desc[UR10][R8.64+-0x4] ;  /* 0xfffffc0a080e9981 */ /* 0x000f22000c1e1900 */
[----:B--2---:R-:W-:-:S04]  /*0750*/  FMUL R13, R13, R3 ;  /* 0x000000030d0d7220 */ /* 0x004fc80000400000 */
[----:B------:R-:W-:-:S04]  /*0760*/  FFMA R12, R2, R12, R13 ;  /* 0x0000000c020c7223 */ /* 0x000fc8000000000d */
[----:B---3--:R-:W-:-:S04]  /*0770*/  FFMA R12, R11, R17, R12 ;  /* 0x000000110b0c7223 */ /* 0x008fc8000000000c */
[----:B------:R-:W-:Y:S02]  /*0780*/  FADD R18, RZ, R12 ;  /* 0x0000000cff127221 */ /* 0x000fe40000000000 */
[----:B------:R-:W2:Y:S02]  /*0790*/  LDG.E.64 R12, desc[UR10][R4.64+0x1e0] ;  /* 0x0001e00a040c7981 */ /* 0x000ea4000c1e1b00 */
[----:B0-----:R-:W-:Y:S01]  /*07a0*/  @!P0 FFMA R18, R16, R15, R18 ;  /* 0x0000000f10128223 */ /* 0x001fe20000000012 */
[----:B------:R-:W-:Y:S01]  /*07b0*/  ISETP.GT.U32.AND P0, PT, R0, 0x17, PT ;  /* 0x000000170000780c */ /* 0x000fe20003f04070 */
[----:B------:R-:W3:Y:S01]  /*07c0*/  LDG.E R16, desc[UR10][R6.64] ;  /* 0x0000000a06107981 */ /* 0x000ee2000c1e1900 */
[----:B------:R-:W-:-:S11]  /*07d0*/  MOV R15, RZ ;  /* 0x000000ff000f7202 */ /* 0x000fd60000000f00 */
[----:B------:R-:W5:Y:S04]  /*07e0*/  @!P0 LDG.E R15, desc[UR10][R6.64+0x80] ;  /* 0x0000800a060f8981 */ /* 0x000f68000c1e1900 */
[----:B------:R-:W0:Y:S02]  /*07f0*/  SHFL.DOWN PT, R17, R18, 0x10, 0x1f ;  /* 0x0a001f0012117f89 */ /* 0x000e2400000e0000 */
[----:B0-----:R-:W-:Y:S02]  /*0800*/  FADD R19, R17, R18 ;  /* 0x0000001211137221 */ /* 0x001fe40000000000 */
[----:B------:R0:W5:Y:S04]  /*0810*/  @!P1 LDG.E R17, desc[UR10][R8.64] ;  /* 0x0000000a08119981 */ /* 0x000168000c1e1900 */
[----:B------:R-:W1:Y:S02]  /*0820*/  SHFL.DOWN PT, R22, R19, 0x8, 0x1f ;  /* 0x09001f0013167f89 */ /* 0x000e6400000e0000 */
[----:B-1----:R-:W-:-:S05]  /*0830*/  FADD R22, R19, R22 ;  /* 0x0000001613167221 */ /* 0x002fca0000000000 */
[----:B------:R-:W1:Y:S02]  /*0840*/  SHFL.DOWN PT, R21, R22, 0x4, 0x1f ;  /* 0x08801f0016157f89 */ /* 0x000e6400000e0000 */
[----:B-1----:R-:W-:-:S05]  /*0850*/  FADD R21, R22, R21 ;  /* 0x0000001516157221 */ /* 0x002fca0000000000 */
[----:B------:R-:W1:Y:S02]  /*0860*/  SHFL.DOWN PT, R24, R21, 0x2, 0x1f ;  /* 0x08401f0015187f89 */ /* 0x000e6400000e0000 */
[----:B-1----:R-:W-:-:S05]  /*0870*/  FADD R24, R21, R24 ;  /* 0x0000001815187221 */ /* 0x002fca0000000000 */
[----:B------:R-:W1:Y:S02]  /*0880*/  SHFL.DOWN PT, R23, R24, 0x1, 0x1f ;  /* 0x08201f0018177f89 */ /* 0x000e6400000e0000 */
[----:B-1----:R-:W-:-:S04]  /*0890*/  FADD R23, R24, R23 ;  /* 0x0000001718177221 */ /* 0x002fc80000000000 */
[----:B----4-:R-:W-:-:S05]  /*08a0*/  @!P1 FADD R14, R23, R14 ;  /* 0x0000000e170e9221 */ /* 0x010fca0000000000 */
[----:B------:R-:W-:-:S05]  /*08b0*/  @!P1 FMNMX R14, RZ, R14, !PT ;  /* 0x0000000eff0e9209 */ /* 0x000fca0007800000 */
[----:B------:R-:W-:Y:S04]  /*08c0*/  @!P1 STS [UR7+-0x4], R14 ;  /* 0xfffffc0eff009988 */ /* 0x000fe80008000807 */
[----:B------:R-:W5:Y:S01]  /*08d0*/  @!P0 LDS R18, [R10+0x180] ;  /* 0x000180000a128984 */ /* 0x000f620000000800 */
[----:B--2---:R-:W-:-:S04]  /*08e0*/  FMUL R13, R13, R3 ;  /* 0x000000030d0d7220 */ /* 0x004fc80000400000 */
[----:B------:R-:W-:-:S04]  /*08f0*/  FFMA R12, R2, R12, R13 ;  /* 0x0000000c020c7223 */ /* 0x000fc8000000000d */
[----:B---3--:R-:W-:-:S04]  /*0900*/  FFMA R12, R11, R16, R12 ;  /* 0x000000100b0c7223 */ /* 0x008fc8000000000c */
[----:B------:R-:W-:-:S04]  /*0910*/  FADD R12, RZ, R12 ;  /* 0x0000000cff0c7221 */ /* 0x000fc80000000000 */
[----:B-----5:R-:W-:-:S05]  /*0920*/  @!P0 FFMA R12, R18, R15, R12 ;  /* 0x0000000f120c8223 */ /* 0x020fca000000000c */
[----:B------:R-:W1:Y:S02]  /*0930*/  SHFL.DOWN PT, R13, R12, 0x10, 0x1f ;  /* 0x0a001f000c0d7f89 */ /* 0x000e6400000e0000 */
[----:B-1----:R-:W-:-:S05]  /*0940*/  FADD R13, R13, R12 ;  /* 0x0000000c0d0d7221 */ /* 0x002fca0000000000 */
[----:B------:R-:W1:Y:S02]  /*0950*/  SHFL.DOWN PT, R16, R13, 0x8, 0x1f ;  /* 0x09001f000d107f89 */ /* 0x000e6400000e0000 */
[----:B-1----:R-:W-:-:S05]  /*0960*/  FADD R16, R13, R16 ;  /* 0x000000100d107221 */ /* 0x002fca0000000000 */
[----:B------:R-:W1:Y:S02]  /*0970*/  SHFL.DOWN PT, R15, R16, 0x4, 0x1f ;  /* 0x08801f00100f7f89 */ /* 0x000e6400000e0000 */
[----:B-1----:R-:W-:-:S05]  /*0980*/  FADD R15, R16, R15 ;  /* 0x0000000f100f7221 */ /* 0x002fca0000000000 */
[----:B------:R-:W1:Y:S02]  /*0990*/  SHFL.DOWN PT, R14, R15, 0x2, 0x1f ;  /* 0x08401f000f0e7f89 */ /* 0x000e6400000e0000 */
[----:B-1----:R-:W-:-:S05]  /*09a0*/  FADD R14, R15, R14 ;  /* 0x0000000e0f0e7221 */ /* 0x002fca0000000000 */
[----:B------:R-:W1:Y:S01]  /*09b0*/  SHFL.DOWN PT, R19, R14, 0x1, 0x1f ;  /* 0x08201f000e137f89 */ /* 0x000e6200000e0000 */
[----:B------:R-:W-:-:S04]  /*09c0*/  UIADD3 UR5, UPT, UPT, UR5, 0x8, URZ ;  /* 0x0000000805057890 */ /* 0x000fc8000fffe0ff */
[----:B------:R-:W-:Y:S01]  /*09d0*/  UISETP.NE.AND UP0, UPT, UR5, 0x154, UPT ;  /* 0x000001540500788c */ /* 0x000fe2000bf05270 */
[----:B------:R-:W-:Y:S02]  /*09e0*/  IADD3 R4, P2, PT, R4, 0x3c0, RZ ;  /* 0x000003c004047810 */ /* 0x000fe40007f5e0ff */
[----:B0-----:R-:W-:Y:S02]  /*09f0*/  IADD3 R8, P3, PT, R8, 0x8, RZ ;  /* 0x0000000808087810 */ /* 0x001fe40007f7e0ff */
[----:B------:R-:W-:Y:S02]  /*0a00*/  IADD3 R6, P4, PT, R6, 0x3c0, RZ ;  /* 0x000003c006067810 */ /* 0x000fe40007f9e0ff */
[----:B------:R-:W-:Y:S01]  /*0a10*/  IADD3.X R5, PT, PT, RZ, R5, RZ, P2, !PT ;  /* 0x00000005ff057210 */ /* 0x000fe200017fe4ff */
[----:B-1----:R-:W-:-:S04]  /*0a20*/  FADD R18, R14, R19 ;  /* 0x000000130e127221 */ /* 0x002fc80000000000 */
[----:B------:R-:W-:Y:S01]  /*0a30*/  @!P1 FADD R17, R18, R17 ;  /* 0x0000001112119221 */ /* 0x000fe20000000000 */
[----:B------:R-:W-:-:S04]  /*0a40*/  IADD3.X R9, PT, PT, RZ, R9, RZ, P3, !PT ;  /* 0x00000009ff097210 */ /* 0x000fc80001ffe4ff */
[----:B------:R-:W-:Y:S02]  /*0a50*/  @!P1 FMNMX R17, RZ, R17, !PT ;  /* 0x00000011ff119209 */ /* 0x000fe40007800000 */
[----:B------:R-:W-:-:S03]  /*0a60*/  IADD3.X R7, PT, PT, RZ, R7, RZ, P4, !PT ;  /* 0x00000007ff077210 */ /* 0x000fc600027fe4ff */
[----:B------:R0:W-:Y:S01]  /*0a70*/  @!P1 STS [UR7], R17 ;  /* 0x00000011ff009988 */ /* 0x0001e20008000807 */
[----:B------:R-:W-:Y:S01]  /*0a80*/  UIADD3 UR7, UPT, UPT, UR7, 0x8, URZ ;  /* 0x0000000807077890 */ /* 0x000fe2000fffe0ff */
[----:B------:R-:W-:Y:S11]  /*0a90*/  BRA.U UP0, `(.L_x_1) ;  /* 0xfffffffd00107547 */ /* 0x000ff6000b83ffff */
[----:B------:R-:W1:Y:S01]  /*0aa0*/  LDC.64 R2, c[0x0][0x3b0] ;  /* 0x0000ec00ff027b82 */ /* 0x000e620000000a00 */
[C---:B------:R-:W-:Y:S02]  /*0ab0*/  SHF.L.U32 R9, R0.reuse, 0x1, RZ ;  /* 0x0000000100097819 */ /* 0x040fe400000006ff */
[----:B------:R-:W-:Y:S02]  /*0ac0*/  ISETP.GT.U32.AND P0, PT, R0, 0x13, PT ;  /* 0x000000130000780c */ /* 0x000fe40003f04070 */
[----:B------:R-:W-:Y:S01]  /*0ad0*/  MOV R16, RZ ;  /* 0x000000ff00107202 */ /* 0x000fe20000000f00 */
[----:B-1----:R-:W-:-:S05]  /*0ae0*/  IMAD.WIDE.U32 R10, R9, 0x4, R2 ;  /* 0x00000004090a7825 */ /* 0x002fca00078e0002 */
[----:B------:R-:W2:Y:S01]  /*0af0*/  LDG.E.64 R12, desc[UR10][R10.64] ;  /* 0x0000000a0a0c7981 */ /* 0x000ea2000c1e1b00 */
[----:B------:R-:W-:-:S05]  /*0b00*/  IMAD.WIDE.U32 R6, R0, 0x4, R2 ;  /* 0x0000000400067825 */ /* 0x000fca00078e0002 */
[----:B------:R-:W3:Y:S01]  /*0b10*/  @!P0 LDG.E R16, desc[UR10][R6.64+0x100] ;  /* 0x0001000a06108981 */ /* 0x000ee2000c1e1900 */
[----:B------:R-:W1:Y:S03]  /*0b20*/  LDC.64 R14, c[0x0][0x3b8] ;  /* 0x0000ee00ff0e7b82 */ /* 0x000e660000000a00 */
[----:B-1----:R1:W4:Y:S01]  /*0b30*/  @!P1 LDG.E R14, desc[UR10][R14.64] ;  /* 0x0000000a0e0e9981 */ /* 0x002322000c1e1900 */
[----:B0-----:R-:W-:Y:S01]  /*0b40*/  LEA R17, R0, UR4, 0x3 ;  /* 0x0000000400117c11 */ /* 0x001fe2000f8e18ff */
[----:B------:R-:W-:Y:S01]  /*0b50*/  IMAD R20, R20, 0xa, RZ ;  /* 0x0000000a14147824 */ /* 0x000fe200078e02ff */
[----:B------:R-:W0:Y:S03]  /*0b60*/  LDCU.64 UR4, c[0x0][0x3b8] ;  /* 0x00007700ff0477ac */ /* 0x000e260008000a00 */
[----:B------:R-:W2:Y:S01]  /*0b70*/  LDS.64 R4, [R17] ;  /* 0x0000000011047984 */ /* 0x000ea20000000a00 */
[----:B------:R-:W-:-:S05]  /*0b80*/  IMAD R8, R0, -0x4, R17 ;  /* 0xfffffffc00087824 */ /* 0x000fca00078e0211 */
[----:B------:R-:W3:Y:S01]  /*0b90*/  @!P0 LDS R18, [R8+0x100] ;  /* 0x0001000008128984 */ /* 0x000ee20000000800 */
[----:B--2---:R-:W-:-:S04]  /*0ba0*/  FMUL R13, R13, R5 ;  /* 0x000000050d0d7220 */ /* 0x004fc80000400000 */
[----:B------:R-:W-:-:S04]  /*0bb0*/  FFMA R12, R4, R12, R13 ;  /* 0x0000000c040c7223 */ /* 0x000fc8000000000d */
[----:B------:R-:W-:-:S04]  /*0bc0*/  FADD R13, RZ, R12 ;  /* 0x0000000cff0d7221 */ /* 0x000fc80000000000 */
[----:B---3--:R-:W-:-:S05]  /*0bd0*/  @!P0 FFMA R13, R18, R16, R13 ;  /* 0x00000010120d8223 */ /* 0x008fca000000000d */
[----:B------:R-:W2:Y:S02]  /*0be0*/  SHFL.DOWN PT, R12, R13, 0x10, 0x1f ;  /* 0x0a001f000d0c7f89 */ /* 0x000ea400000e0000 */
[----:B--2---:R-:W-:-:S05]  /*0bf0*/  FADD R12, R12, R13 ;  /* 0x0000000d0c0c7221 */ /* 0x004fca0000000000 */
[----:B-1----:R-:W1:Y:S02]  /*0c00*/  SHFL.DOWN PT, R15, R12, 0x8, 0x1f ;  /* 0x09001f000c0f7f89 */ /* 0x002e6400000e0000 */
[----:B-1----:R-:W-:-:S05]  /*0c10*/  FADD R15, R12, R15 ;  /* 0x0000000f0c0f7221 */ /* 0x002fca0000000000 */
[----:B------:R-:W1:Y:S02]  /*0c20*/  SHFL.DOWN PT, R16, R15, 0x4, 0x1f ;  /* 0x08801f000f107f89 */ /* 0x000e6400000e0000 */
[----:B-1----:R-:W-:-:S05]  /*0c30*/  FADD R18, R15, R16 ;  /* 0x000000100f127221 */ /* 0x002fca0000000000 */
[----:B------:R-:W1:Y:S02]  /*0c40*/  SHFL.DOWN PT, R17, R18, 0x2, 0x1f ;  /* 0x08401f0012117f89 */ /* 0x000e6400000e0000 */
[----:B-1----:R-:W-:Y:S02]  /*0c50*/  FADD R19, R18, R17 ;  /* 0x0000001112137221 */ /* 0x002fe40000000000 */
[----:B------:R-:W1:Y:S01]  /*0c60*/  @!P1 LDC.64 R16, c[0x0][0x388] ;  /* 0x0000e200ff109b82 */ /* 0x000e620000000a00 */
[----:B------:R-:W-:Y:S04]  /*0c70*/  @!P0 LDS R18, [R8+0x100] ;  /* 0x0001000008128984 */ /* 0x000fe80000000800 */
[----:B------:R-:W2:Y:S01]  /*0c80*/  SHFL.DOWN PT, R22, R19, 0x1, 0x1f ;  /* 0x08201f0013167f89 */ /* 0x000ea200000e0000 */
[----:B-1----:R-:W-:-:S04]  /*0c90*/  @!P1 IMAD.WIDE.U32 R16, R20, 0x4, R16 ;  /* 0x0000000414109825 */ /* 0x002fc800078e0010 */
[----:B--2---:R-:W-:-:S04]  /*0ca0*/  FADD R21, R19, R22 ;  /* 0x0000001613157221 */ /* 0x004fc80000000000 */
[----:B----4-:R-:W-:-:S05]  /*0cb0*/  @!P1 FADD R21, R14, R21 ;  /* 0x000000150e159221 */ /* 0x010fca0000000000 */
[----:B------:R1:W-:Y:S04]  /*0cc0*/  @!P1 STG.E desc[UR10][R16.64], R21 ;  /* 0x0000001510009986 */ /* 0x0003e8000c10190a */
[----:B------:R-:W2:Y:S01]  /*0cd0*/  LDG.E.64 R10, desc[UR10][R10.64+0x150] ;  /* 0x0001500a0a0a7981 */ /* 0x000ea2000c1e1b00 */
[----:B------:R-:W-:-:S06]  /*0ce0*/  MOV R14, RZ ;  /* 0x000000ff000e7202 */ /* 0x000fcc0000000f00 */
[----:B------:R-:W3:Y:S01]  /*0cf0*/  @!P0 LDG.E R14, desc[UR10][R6.64+0x250] ;  /* 0x0002500a060e8981 */ /* 0x000ee2000c1e1900 */
[----:B------:R-:W4:Y:S03]  /*0d00*/  @!P1 LDC.64 R12, c[0x0][0x3b8] ;  /* 0x0000ee00ff0c9b82 */ /* 0x000f260000000a00 */
[----:B----4-:R4:W5:Y:S01]  /*0d10*/  @!P1 LDG.E R12, desc[UR10][R12.64+0x4] ;  /* 0x0000040a0c0c9981 */ /* 0x010962000c1e1900 */
[----:B-1----:R-:W-:Y:S02]  /*0d20*/  IADD3 R17, PT, PT, R9, 0xa8, RZ ;  /* 0x000000a809117810 */ /* 0x002fe40007ffe0ff */
[----:B------:R-:W-:Y:S01]  /*0d30*/  MOV R21, RZ ;  /* 0x000000ff00157202 */ /* 0x000fe20000000f00 */
[----:B--2---:R-:W-:-:S04]  /*0d40*/  FMUL R15, R11, R5 ;  /* 0x000000050b0f7220 */ /* 0x004fc80000400000 */
[----:B------:R-:W-:-:S04]  /*0d50*/  FFMA R15, R4, R10, R15 ;  /* 0x0000000a040f7223 */ /* 0x000fc8000000000f */
[----:B------:R-:W-:-:S04]  /*0d60*/  FADD R15, RZ, R15 ;  /* 0x0000000fff0f7221 */ /* 0x000fc80000000000 */
[----:B---3--:R-:W-:-:S05]  /*0d70*/  @!P0 FFMA R15, R18, R14, R15 ;  /* 0x0000000e120f8223 */ /* 0x008fca000000000f */
[----:B------:R-:W1:Y:S02]  /*0d80*/  SHFL.DOWN PT, R10, R15, 0x10, 0x1f ;  /* 0x0a001f000f0a7f89 */ /* 0x000e6400000e0000 */
[----:B-1----:R-:W-:Y:S02]  /*0d90*/  FADD R10, R10, R15 ;  /* 0x0000000f0a0a7221 */ /* 0x002fe40000000000 */
[----:B------:R-:W1:Y:S03]  /*0da0*/  @!P1 LDC.64 R14, c[0x0][0x388] ;  /* 0x0000e200ff0e9b82 */ /* 0x000e660000000a00 */
[----:B------:R-:W2:Y:S02]  /*0db0*/  SHFL.DOWN PT, R7, R10, 0x8, 0x1f ;  /* 0x09001f000a077f89 */ /* 0x000ea400000e0000 */
[----:B--2---:R-:W-:-:S05]  /*0dc0*/  FADD R7, R10, R7 ;  /* 0x000000070a077221 */ /* 0x004fca0000000000 */
[----:B------:R-:W2:Y:S02]  /*0dd0*/  SHFL.DOWN PT, R6, R7, 0x4, 0x1f ;  /* 0x08801f0007067f89 */ /* 0x000ea400000e0000 */
[----:B--2---:R-:W-:-:S05]  /*0de0*/  FADD R6, R7, R6 ;  /* 0x0000000607067221 */ /* 0x004fca0000000000 */
[----:B------:R-:W4:Y:S02]  /*0df0*/  SHFL.DOWN PT, R11, R6, 0x2, 0x1f ;  /* 0x08401f00060b7f89 */ /* 0x000f2400000e0000 */
[----:B----4-:R-:W-:Y:S01]  /*0e00*/  FADD R13, R6, R11 ;  /* 0x0000000b060d7221 */ /* 0x010fe20000000000 */
[----:B------:R-:W-:-:S04]  /*0e10*/  @!P1 IADD3 R11, PT, PT, R20, 0x1, RZ ;  /* 0x00000001140b9810 */ /* 0x000fc80007ffe0ff */
[----:B------:R-:W2:Y:S01]  /*0e20*/  SHFL.DOWN PT, R16, R13, 0x1, 0x1f ;  /* 0x08201f000d107f89 */ /* 0x000ea200000e0000 */
[----:B-1----:R-:W-:-:S04]  /*0e30*/  @!P1 IMAD.WIDE.U32 R14, R11, 0x4, R14 ;  /* 0x000000040b0e9825 */ /* 0x002fc800078e000e */
[----:B------:R-:W-:Y:S01]  /*0e40*/  IMAD.WIDE.U32 R10, R17, 0x4, R2 ;  /* 0x00000004110a7825 */ /* 0x000fe200078e0002 */
[----:B------:R-:W-:-:S03]  /*0e50*/  IADD3 R7, PT, PT, R0, 0xa8, RZ ;  /* 0x000000a800077810 */ /* 0x000fc60007ffe0ff */
[----:B--2---:R-:W-:-:S04]  /*0e60*/  FADD R19, R13, R16 ;  /* 0x000000100d137221 */ /* 0x004fc80000000000 */
[----:B-----5:R-:W-:-:S05]  /*0e70*/  @!P1 FADD R19, R12, R19 ;  /* 0x000000130c139221 */ /* 0x020fca0000000000 */
[----:B------:R1:W-:Y:S04]  /*0e80*/  @!P1 STG.E desc[UR10][R14.64], R19 ;  /* 0x000000130e009986 */ /* 0x0003e8000c10190a */
[----:B------:R-:W2:Y:S01]  /*0e90*/  LDG.E.64 R16, desc[UR10][R10.64] ;  /* 0x0000000a0a107981 */ /* 0x000ea2000c1e1b00 */
[----:B------:R-:W-:Y:S01]  /*0ea0*/  IMAD.WIDE.U32 R12, R7, 0x4, R2 ;  /* 0x00000004070c7825 */ /* 0x000fe200078e0002 */
[----:B0-----:R-:W-:Y:S02]  /*0eb0*/  UIADD3 UR4, UP0, UPT, UR4, 0x8, URZ ;  /* 0x0000000804047890 */ /* 0x001fe4000ff1e0ff */
[----:B------:R-:W0:Y:S04]  /*0ec0*/  @!P0 LDS R15, [R8+0x100] ;  /* 0x00010000080f8984 */ /* 0x000e280000000800 */
[----:B------:R-:W0:Y:S01]  /*0ed0*/  @!P0 LDG.E R21, desc[UR10][R12.64+0x100] ;  /* 0x0001000a0c158981 */ /* 0x000e22000c1e1900 */
[----:B------:R-:W-:Y:S01]  /*0ee0*/  UIADD3.X UR5, UPT, UPT, URZ, UR5, URZ, UP0, !UPT ;  /* 0x00000005ff057290 */ /* 0x000fe200087fe4ff */
[----:B------:R-:W-:-:S05]  /*0ef0*/  MOV R6, UR4 ;  /* 0x0000000400067c02 */ /* 0x000fca0008000f00 */
[----:B------:R-:W-:-:S05]  /*0f00*/  MOV R7, UR5 ;  /* 0x0000000500077c02 */ /* 0x000fca0008000f00 */
[----:B-1----:R-:W3:Y:S01]  /*0f10*/  @!P1 LDG.E R14, desc[UR10][R6.64] ;  /* 0x0000000a060e9981 */ /* 0x002ee2000c1e1900 */
[----:B------:R-:W-:Y:S01]  /*0f20*/  @!P1 IADD3 R23, PT, PT, R20, 0x2, RZ ;  /* 0x0000000214179810 */ /* 0x000fe20007ffe0ff */
[----:B--2---:R-:W-:-:S04]  /*0f30*/  FMUL R17, R17, R5 ;  /* 0x0000000511117220 */ /* 0x004fc80000400000 */
[----:B------:R-:W-:-:S04]  /*0f40*/  FFMA R16, R4, R16, R17 ;  /* 0x0000001004107223 */ /* 0x000fc80000000011 */
[----:B------:R-:W-:-:S05]  /*0f50*/  FADD R16, RZ, R16 ;  /* 0x00000010ff107221 */ /* 0x000fca0000000000 */
[----:B------:R-:W-:Y:S01]  /*0f60*/  MOV R24, R16 ;  /* 0x0000001000187202 */ /* 0x000fe20000000f00 */
[----:B0-----:R-:W-:-:S05]  /*0f70*/  @!P0 FFMA R24, R15, R21, R16 ;  /* 0x000000150f188223 */ /* 0x001fca0000000010 */
[----:B------:R-:W0:Y:S02]  /*0f80*/  SHFL.DOWN PT, R15, R24, 0x10, 0x1f ;  /* 0x0a001f00180f7f89 */ /* 0x000e2400000e0000 */
[----:B0-----:R-:W-:Y:S02]  /*0f90*/  FADD R15, R15, R24 ;  /* 0x000000180f0f7221 */ /* 0x001fe40000000000 */
[----:B------:R-:W-:Y:S04]  /*0fa0*/  @!P0 LDS R24, [R8+0x100] ;  /* 0x0001000008188984 */ /* 0x000fe80000000800 */
[----:B------:R-:W0:Y:S02]  /*0fb0*/  SHFL.DOWN PT, R16, R15, 0x8, 0x1f ;  /* 0x09001f000f107f89 */ /* 0x000e2400000e0000 */
[----:B0-----:R-:W-:-:S05]  /*0fc0*/  FADD R18, R15, R16 ;  /* 0x000000100f127221 */ /* 0x001fca0000000000 */
[----:B------:R-:W0:Y:S02]  /*0fd0*/  SHFL.DOWN PT, R17, R18, 0x4, 0x1f ;  /* 0x08801f0012117f89 */ /* 0x000e2400000e0000 */
[----:B0-----:R-:W-:-:S05]  /*0fe0*/  FADD R19, R18, R17 ;  /* 0x0000001112137221 */ /* 0x001fca0000000000 */
[----:B------:R-:W0:Y:S02]  /*0ff0*/  SHFL.DOWN PT, R16, R19, 0x2, 0x1f ;  /* 0x08401f0013107f89 */ /* 0x000e2400000e0000 */
[----:B0-----:R-:W-:Y:S02]  /*1000*/  FADD R21, R19, R16 ;  /* 0x0000001013157221 */ /* 0x001fe40000000000 */
[----:B------:R-:W0:Y:S03]  /*1010*/  @!P1 LDC.64 R16, c[0x0][0x388] ;  /* 0x0000e200ff109b82 */ /* 0x000e260000000a00 */
[----:B------:R-:W1:Y:S01]  /*1020*/  SHFL.DOWN PT, R22, R21, 0x1, 0x1f ;  /* 0x08201f0015167f89 */ /* 0x000e6200000e0000 */
[----:B------:R-:W-:Y:S01]  /*1030*/  MOV R18, RZ ;  /* 0x000000ff00127202 */ /* 0x000fe20000000f00 */
[----:B0-----:R-:W-:-:S04]  /*1040*/  @!P1 IMAD.WIDE.U32 R16, R23, 0x4, R16 ;  /* 0x0000000417109825 */ /* 0x001fc800078e0010 */
[----:B-1----:R-:W-:-:S04]  /*1050*/  FADD R25, R21, R22 ;  /* 0x0000001615197221 */ /* 0x002fc80000000000 */
[----:B---3--:R-:W-:-:S05]  /*1060*/  @!P1 FADD R15, R25, R14 ;  /* 0x0000000e190f9221 */ /* 0x008fca0000000000 */
[----:B------:R0:W-:Y:S04]  /*1070*/  @!P1 STG.E desc[UR10][R16.64], R15 ;  /* 0x0000000f10009986 */ /* 0x0001e8000c10190a */
[----:B------:R-:W2:Y:S04]  /*1080*/  LDG.E.64 R10, desc[UR10][R10.64+0x150] ;  /* 0x0001500a0a0a7981 */ /* 0x000ea8000c1e1b00 */
[----:B------:R-:W3:Y:S04]  /*1090*/  @!P0 LDG.E R18, desc[UR10][R12.64+0x250] ;  /* 0x0002500a0c128981 */ /* 0x000ee8000c1e1900 */
[----:B------:R-:W4:Y:S01]  /*10a0*/  @!P1 LDG.E R14, desc[UR10][R6.64+0x4] ;  /* 0x0000040a060e9981 */ /* 0x000f22000c1e1900 */
[----:B0-----:R-:W-:-:S02]  /*10b0*/  IADD3 R17, PT, PT, R9, 0x150, RZ ;  /* 0x0000015009117810 */ /* 0x001fc40007ffe0ff */
[----:B------:R-:W-:Y:S01]  /*10c0*/  MOV R23, RZ ;  /* 0x000000ff00177202 */ /* 0x000fe20000000f00 */
[----:B--2---:R-:W-:-:S04]  /*10d0*/  FMUL R19, R11, R5 ;  /* 0x000000050b137220 */ /* 0x004fc80000400000 */
[----:B------:R-:W-:-:S04]  /*10e0*/  FFMA R19, R4, R10, R19 ;  /* 0x0000000a04137223 */ /* 0x000fc80000000013 */
[----:B------:R-:W-:-:S05]  /*10f0*/  FADD R19, RZ, R19 ;  /* 0x00000013ff137221 */ /* 0x000fca0000000000 */
[----:B------:R-:W-:Y:S01]  /*1100*/  MOV R22, R19 ;  /* 0x0000001300167202 */ /* 0x000fe20000000f00 */
[----:B---3--:R-:W-:Y:S02]  /*1110*/  @!P0 FFMA R22, R24, R18, R19 ;  /* 0x0000001218168223 */ /* 0x008fe40000000013 */
[----:B------:R-:W0:Y:S03]  /*1120*/  @!P1 LDC.64 R18, c[0x0][0x388] ;  /* 0x0000e200ff129b82 */ /* 0x000e260000000a00 */
[----:B------:R-:W1:Y:S02]  /*1130*/  SHFL.DOWN PT, R15, R22, 0x10, 0x1f ;  /* 0x0a001f00160f7f89 */ /* 0x000e6400000e0000 */
[----:B-1----:R-:W-:-:S05]  /*1140*/  FADD R15, R15, R22 ;  /* 0x000000160f0f7221 */ /* 0x002fca0000000000 */
[----:B------:R-:W1:Y:S02]  /*1150*/  SHFL.DOWN PT, R10, R15, 0x8, 0x1f ;  /* 0x09001f000f0a7f89 */ /* 0x000e6400000e0000 */
[----:B-1----:R-:W-:-:S05]  /*1160*/  FADD R10, R15, R10 ;  /* 0x0000000a0f0a7221 */ /* 0x002fca0000000000 */
[----:B------:R-:W1:Y:S02]  /*1170*/  SHFL.DOWN PT, R11, R10, 0x4, 0x1f ;  /* 0x08801f000a0b7f89 */ /* 0x000e6400000e0000 */
[----:B-1----:R-:W-:-:S05]  /*1180*/  FADD R12, R10, R11 ;  /* 0x0000000b0a0c7221 */ /* 0x002fca0000000000 */
[----:B------:R-:W1:Y:S02]  /*1190*/  SHFL.DOWN PT, R11, R12, 0x2, 0x1f ;  /* 0x08401f000c0b7f89 */ /* 0x000e6400000e0000 */
[----:B-1----:R-:W-:Y:S01]  /*11a0*/  FADD R13, R12, R11 ;  /* 0x0000000b0c0d7221 */ /* 0x002fe20000000000 */
[----:B------:R-:W-:-:S04]  /*11b0*/  @!P1 IADD3 R11, PT, PT, R20, 0x3, RZ ;  /* 0x00000003140b9810 */ /* 0x000fc80007ffe0ff */
[----:B------:R-:W1:Y:S01]  /*11c0*/  SHFL.DOWN PT, R16, R13, 0x1, 0x1f ;  /* 0x08201f000d107f89 */ /* 0x000e6200000e0000 */
[----:B0-----:R-:W-:-:S04]  /*11d0*/  @!P1 IMAD.WIDE.U32 R18, R11, 0x4, R18 ;  /* 0x000000040b129825 */ /* 0x001fc800078e0012 */
[----:B------:R-:W-:-:S04]  /*11e0*/  IMAD.WIDE.U32 R10, R17, 0x4, R2 ;  /* 0x00000004110a7825 */ /* 0x000fc800078e0002 */
[----:B-1----:R-:W-:-:S04]  /*11f0*/  FADD R21, R13, R16 ;  /* 0x000000100d157221 */ /* 0x002fc80000000000 */
[----:B----4-:R-:W-:-:S05]  /*1200*/  @!P1 FADD R15, R21, R14 ;  /* 0x0000000e150f9221 */ /* 0x010fca0000000000 */
[----:B------:R-:W-:Y:S04]  /*1210*/  @!P1 STG.E desc[UR10][R18.64], R15 ;  /* 0x0000000f12009986 */ /* 0x000fe8000c10190a */
[----:B------:R-:W2:Y:S01]  /*1220*/  LDG.E.64 R16, desc[UR10][R10.64] ;  /* 0x0000000a0a107981 */ /* 0x000ea2000c1e1b00 */
[----:B------:R-:W-:-:S03]  /*1230*/  IADD3 R21, PT, PT, R0, 0x150, RZ ;  /* 0x0000015000157810 */ /* 0x000fc60007ffe0ff */
[----:B------:R-:W3:Y:S02]  /*1240*/  @!P1 LDG.E R14, desc[UR10][R6.64+0x8] ;  /* 0x0000080a060e9981 */ /* 0x000ee4000c1e1900 */
[----:B------:R-:W-:Y:S02]  /*1250*/  IMAD.WIDE.U32 R12, R21, 0x4, R2 ;  /* 0x00000004150c7825 */ /* 0x000fe400078e0002 */
[----:B------:R-:W0:Y:S04]  /*1260*/  @!P0 LDS R21, [R8+0x100] ;  /* 0x0001000008158984 */ /* 0x000e280000000800 */
[----:B------:R-:W0:Y:S01]  /*1270*/  @!P0 LDG.E R23, desc[UR10][R12.64+0x100] ;  /* 0x0001000a0c178981 */ /* 0x000e22000c1e1900 */
[----:B--2---:R-:W-:-:S04]  /*1280*/  FMUL R17, R17, R5 ;  /* 0x0000000511117220 */ /* 0x004fc80000400000 */
[----:B------:R-:W-:-:S04]  /*1290*/  FFMA R16, R4, R16, R17 ;  /* 0x0000001004107223 */ /* 0x000fc80000000011 */
[----:B------:R-:W-:-:S05]  /*12a0*/  FADD R16, RZ, R16 ;  /* 0x00000010ff107221 */ /* 0x000fca0000000000 */
[----:B------:R-:W-:Y:S01]  /*12b0*/  MOV R24, R16 ;  /* 0x0000001000187202 */ /* 0x000fe20000000f00 */
[----:B0-----:R-:W-:-:S05]  /*12c0*/  @!P0 FFMA R24, R21, R23, R16 ;  /* 0x0000001715188223 */ /* 0x001fca0000000010 */
[----:B------:R-:W0:Y:S02]  /*12d0*/  SHFL.DOWN PT, R15, R24, 0x10, 0x1f ;  /* 0x0a001f00180f7f89 */ /* 0x000e2400000e0000 */
[----:B0-----:R-:W-:Y:S01]  /*12e0*/  FADD R15, R15, R24 ;  /* 0x000000180f0f7221 */ /* 0x001fe20000000000 */
[----:B------:R-:W-:Y:S01]  /*12f0*/  @!P1 IADD3 R23, PT, PT, R20, 0x4, RZ ;  /* 0x0000000414179810 */ /* 0x000fe20007ffe0ff */
        /* <DEDUP_REMOVED lines=10> */
[----:B-1----:R-:W-:Y:S01]  /*13a0*/  FADD R25, R21, R22 ;  /* 0x0000001615197221 */ /* 0x002fe20000000000 */
[----:B0-----:R-:W-:-:S04]  /*13b0*/  @!P1 IMAD.WIDE.U32 R16, R23, 0x4, R16 ;  /* 0x0000000417109825 */ /* 0x001fc800078e0010 */
        /* <DEDUP_REMOVED lines=22> */
[----:B------:R-:W-:-:S05]  /*1520*/  @!P1 IADD3 R11, PT, PT, R20, 0x5, RZ ;  /* 0x00000005140b9810 */ /* 0x000fca0007ffe0ff */
        /* <DEDUP_REMOVED lines=17> */
[----:B0-----:R-:W-:-:S05]  /*1640*/  FADD R15, R15, R24 ;  /* 0x000000180f0f7221 */ /* 0x001fca0000000000 */
        /* <DEDUP_REMOVED lines=8> */
[----:B------:R-:W-:Y:S02]  /*16d0*/  @!P1 IADD3 R23, PT, PT, R20, 0x6, RZ ;  /* 0x0000000614179810 */ /* 0x000fe40007ffe0ff */
[----:B------:R-:W-:Y:S01]  /*16e0*/  MOV R18, RZ ;  /* 0x000000ff00127202 */ /* 0x000fe20000000f00 */
[----:B-1----:R-:W-:-:S02]  /*16f0*/  FADD R25, R21, R22 ;  /* 0x0000001615197221 */ /* 0x002fc40000000000 */
[----:B0-----:R-:W-:Y:S01]  /*1700*/  @!P1 IMAD.WIDE.U32 R16, R23, 0x4, R16 ;  /* 0x0000000417109825 */ /* 0x001fe200078e0010 */
[----:B------:R-:W0:Y:S03]  /*1710*/  @!P0 LDS R22, [R8+0x100] ;  /* 0x0001000008168984 */ /* 0x000e260000000800 */
[----:B---3--:R-:W-:-:S05]  /*1720*/  @!P1 FADD R15, R25, R14 ;  /* 0x0000000e190f9221 */ /* 0x008fca0000000000 */
[----:B------:R-:W-:Y:S04]  /*1730*/  @!P1 STG.E desc[UR10][R16.64], R15 ;  /* 0x0000000f10009986 */ /* 0x000fe8000c10190a */
[----:B------:R-:W2:Y:S04]  /*1740*/  LDG.E.64 R10, desc[UR10][R10.64+0x150] ;  /* 0x0001500a0a0a7981 */ /* 0x000ea8000c1e1b00 */
[----:B------:R1:W0:Y:S04]  /*1750*/  @!P0 LDG.E R18, desc[UR10][R12.64+0x250] ;  /* 0x0002500a0c128981 */ /* 0x000228000c1e1900 */
[----:B------:R-:W3:Y:S01]  /*1760*/  @!P1 LDG.E R14, desc[UR10][R6.64+0x14] ;  /* 0x0000140a060e9981 */ /* 0x000ee2000c1e1900 */
[----:B-1----:R-:W1:Y:S01]  /*1770*/  @!P1 LDC.64 R12, c[0x0][0x388] ;  /* 0x0000e200ff0c9b82 */ /* 0x002e620000000a00 */
[----:B--2---:R-:W-:-:S04]  /*1780*/  FMUL R19, R11, R5 ;  /* 0x000000050b137220 */ /* 0x004fc80000400000 */
[----:B------:R-:W-:-:S04]  /*1790*/  FFMA R19, R4, R10, R19 ;  /* 0x0000000a04137223 */ /* 0x000fc80000000013 */
[----:B------:R-:W-:-:S04]  /*17a0*/  FADD R19, RZ, R19 ;  /* 0x00000013ff137221 */ /* 0x000fc80000000000 */
        /* <DEDUP_REMOVED lines=9> */
[----:B------:R-:W0:Y:S01]  /*1840*/  SHFL.DOWN PT, R18, R17, 0x1, 0x1f ;  /* 0x08201f0011127f89 */ /* 0x000e2200000e0000 */
[----:B------:R-:W-:Y:S02]  /*1850*/  @!P1 IADD3 R11, PT, PT, R20, 0x7, RZ ;  /* 0x00000007140b9810 */ /* 0x000fe40007ffe0ff */
[----:B------:R-:W-:-:S03]  /*1860*/  IADD3 R19, PT, PT, R9, 0x2a0, RZ ;  /* 0x000002a009137810 */ /* 0x000fc60007ffe0ff */
[----:B-1----:R-:W-:-:S04]  /*1870*/  @!P1 IMAD.WIDE.U32 R12, R11, 0x4, R12 ;  /* 0x000000040b0c9825 */ /* 0x002fc800078e000c */
[----:B------:R-:W-:Y:S01]  /*1880*/  IMAD.WIDE.U32 R10, R19, 0x4, R2 ;  /* 0x00000004130a7825 */ /* 0x000fe200078e0002 */
[----:B------:R-:W-:-:S03]  /*1890*/  IADD3 R19, PT, PT, R0, 0x2a0, RZ ;  /* 0x000002a000137810 */ /* 0x000fc60007ffe0ff */
[----:B0-----:R-:W-:-:S04]  /*18a0*/  FADD R21, R17, R18 ;  /* 0x0000001211157221 */ /* 0x001fc80000000000 */
[----:B---3--:R-:W-:-:S05]  /*18b0*/  @!P1 FADD R9, R21, R14 ;  /* 0x0000000e15099221 */ /* 0x008fca0000000000 */
[----:B------:R-:W-:Y:S04]  /*18c0*/  @!P1 STG.E desc[UR10][R12.64], R9 ;  /* 0x000000090c009986 */ /* 0x000fe8000c10190a */
[----:B------:R-:W2:Y:S01]  /*18d0*/  LDG.E.64 R14, desc[UR10][R10.64] ;  /* 0x0000000a0a0e7981 */ /* 0x000ea2000c1e1b00 */
[----:B------:R-:W-:Y:S01]  /*18e0*/  MOV R17, RZ ;  /* 0x000000ff00117202 */ /* 0x000fe20000000f00 */
[----:B------:R-:W-:Y:S02]  /*18f0*/  IMAD.WIDE.U32 R2, R19, 0x4, R2 ;  /* 0x0000000413027825 */ /* 0x000fe400078e0002 */
[----:B------:R-:W3:Y:S04]  /*1900*/  @!P1 LDG.E R0, desc[UR10][R6.64+0x18] ;  /* 0x0000180a06009981 */ /* 0x000ee8000c1e1900 */
[----:B------:R-:W4:Y:S04]  /*1910*/  @!P0 LDG.E R17, desc[UR10][R2.64+0x100] ;  /* 0x0001000a02118981 */ /* 0x000f28000c1e1900 */
[----:B------:R-:W4:Y:S04]  /*1920*/  @!P0 LDS R19, [R8+0x100] ;  /* 0x0001000008138984 */ /* 0x000f280000000800 */
[----:B------:R-:W-:Y:S01]  /*1930*/  @!P0 LDS R8, [R8+0x100] ;  /* 0x0001000008088984 */ /* 0x000fe20000000800 */
[----:B--2---:R-:W-:-:S04]  /*1940*/  FMUL R15, R15, R5 ;  /* 0x000000050f0f7220 */ /* 0x004fc80000400000 */
[----:B------:R-:W-:-:S04]  /*1950*/  FFMA R14, R4, R14, R15 ;  /* 0x0000000e040e7223 */ /* 0x000fc8000000000f */
[----:B------:R-:W-:-:S04]  /*1960*/  FADD R14, RZ, R14 ;  /* 0x0000000eff0e7221 */ /* 0x000fc80000000000 */
[----:B----4-:R-:W-:-:S05]  /*1970*/  @!P0 FFMA R14, R19, R17, R14 ;  /* 0x00000011130e8223 */ /* 0x010fca000000000e */
        /* <DEDUP_REMOVED lines=10> */
[----:B------:R-:W-:Y:S01]  /*1a20*/  @!P1 IADD3 R19, PT, PT, R20, 0x8, RZ ;  /* 0x0000000814139810 */ /* 0x000fe20007ffe0ff */
[----:B-1----:R-:W-:-:S04]  /*1a30*/  FADD R17, R16, R17 ;  /* 0x0000001110117221 */ /* 0x002fc80000000000 */
[----:B0-----:R-:W-:-:S04]  /*1a40*/  @!P1 IMAD.WIDE.U32 R12, R19, 0x4, R12 ;  /* 0x00000004130c9825 */ /* 0x001fc800078e000c */
[----:B---3--:R-:W-:-:S05]  /*1a50*/  @!P1 FADD R9, R17, R0 ;  /* 0x0000000011099221 */ /* 0x008fca0000000000 */
[----:B------:R-:W-:Y:S04]  /*1a60*/  @!P1 STG.E desc[UR10][R12.64], R9 ;  /* 0x000000090c009986 */ /* 0x000fe8000c10190a */
[----:B------:R-:W2:Y:S01]  /*1a70*/  LDG.E.64 R10, desc[UR10][R10.64+0x150] ;  /* 0x0001500a0a0a7981 */ /* 0x000ea2000c1e1b00 */
[----:B------:R-:W-:-:S06]  /*1a80*/  MOV R0, RZ ;  /* 0x000000ff00007202 */ /* 0x000fcc0000000f00 */
[----:B------:R-:W3:Y:S01]  /*1a90*/  @!P0 LDG.E R0, desc[UR10][R2.64+0x250] ;  /* 0x0002500a02008981 */ /* 0x000ee2000c1e1900 */
[----:B--2---:R-:W-:-:S04]  /*1aa0*/  FMUL R5, R11, R5 ;  /* 0x000000050b057220 */ /* 0x004fc80000400000 */
[----:B------:R-:W-:-:S04]  /*1ab0*/  FFMA R5, R4, R10, R5 ;  /* 0x0000000a04057223 */ /* 0x000fc80000000005 */
[----:B------:R-:W-:-:S05]  /*1ac0*/  FADD R5, RZ, R5 ;  /* 0x00000005ff057221 */ /* 0x000fca0000000000 */
[----:B------:R-:W-:Y:S01]  /*1ad0*/  MOV R15, R5 ;  /* 0x00000005000f7202 */ /* 0x000fe20000000f00 */
[----:B---3--:R-:W-:-:S05]  /*1ae0*/  @!P0 FFMA R15, R8, R0, R5 ;  /* 0x00000000080f8223 */ /* 0x008fca0000000005 */
        /* <DEDUP_REMOVED lines=8> */
[----:B------:R0:W1:Y:S01]  /*1b70*/  SHFL.DOWN PT, R9, R4, 0x1, 0x1f ;  /* 0x08201f0004097f89 */ /* 0x00006200000e0000 */
[----:B------:R-:W-:Y:S05]  /*1b80*/  @P1 EXIT ;  /* 0x000000000000194d */ /* 0x000fea0003800000 */
[----:B------:R-:W2:Y:S01]  /*1b90*/  LDG.E R6, desc[UR10][R6.64+0x1c] ;  /* 0x00001c0a06067981 */ /* 0x000ea2000c1e1900 */
[----:B------:R-:W3:Y:S01]  /*1ba0*/  LDC.64 R2, c[0x0][0x388] ;  /* 0x0000e200ff027b82 */ /* 0x000ee20000000a00 */
[----:B-1----:R-:W-:Y:S01]  /*1bb0*/  FADD R5, R4, R9 ;  /* 0x0000000904057221 */ /* 0x002fe20000000000 */
[----:B------:R-:W-:-:S05]  /*1bc0*/  IADD3 R9, PT, PT, R20, 0x9, RZ ;  /* 0x0000000914097810 */ /* 0x000fca0007ffe0ff */
[----:B---3--:R-:W-:-:S04]  /*1bd0*/  IMAD.WIDE.U32 R2, R9, 0x4, R2 ;  /* 0x0000000409027825 */ /* 0x008fc800078e0002 */
[----:B--2---:R-:W-:-:S05]  /*1be0*/  FADD R5, R5, R6 ;  /* 0x0000000605057221 */ /* 0x004fca0000000000 */
[----:B------:R-:W-:Y:S01]  /*1bf0*/  STG.E desc[UR10][R2.64], R5 ;  /* 0x0000000502007986 */ /* 0x000fe2000c10190a */
[----:B------:R-:W-:Y:S05]  /*1c00*/  EXIT ;  /* 0x000000000000794d */ /* 0x000fea0003800000 */
.L_x_2:
[----:B------:R-:W-:-:S00]  /*1c10*/  BRA `(.L_x_2) ;  /* 0xfffffffc00fc7947 */ /* 0x000fc0000383ffff */
[----:B------:R-:W-:-:S00]  /*1c20*/  NOP ;  /* 0x0000000000007918 */ /* 0x000fc00000000000 */
        /* <DEDUP_REMOVED lines=13> */
.L_x_12:


//--------------------- .text._Z10Conv2_ReLuPfS_S_S_S_ --------------------------
	.section	.text._Z10Conv2_ReLuPfS_S_S_S_,"ax",@progbits
	.align	128
        .global         _Z10Conv2_ReLuPfS_S_S_S_
        .type           _Z10Conv2_ReLuPfS_S_S_S_,@function
        .size           _Z10Conv2_ReLuPfS_S_S_S_,(.L_x_13 - _Z10Conv2_ReLuPfS_S_S_S_)
        .other          _Z10Conv2_ReLuPfS_S_S_S_,@"STO_CUDA_ENTRY STV_DEFAULT"
_Z10Conv2_ReLuPfS_S_S_S_:
.text._Z10Conv2_ReLuPfS_S_S_S_:
[----:B------:R-:W-:Y:S01]  /*0000*/  LDC R1, c[0x0][0x37c] ;  /* 0x0000df00ff017b82 */ /* 0x000fe20000000800 */
[----:B------:R-:W0:Y:S01]  /*0010*/  S2R R25, SR_TID.X ;  /* 0x0000000000197919 */ /* 0x000e220000002100 */
[----:B------:R-:W-:Y:S01]  /*0020*/  MOV R9, 0x400 ;  /* 0x0000040000097802 */ /* 0x000fe20000000f00 */
[----:B------:R-:W-:Y:S01]  /*0030*/  IMAD.MOV.U32 R3, RZ, RZ, RZ ;  /* 0x000000ffff037224 */ /* 0x000fe200078e00ff */
[----:B------:R-:W1:Y:S01]  /*0040*/  LDCU.64 UR6, c[0x0][0x358] ;  /* 0x00006b00ff0677ac */ /* 0x000e620008000a00 */
[----:B------:R-:W2:Y:S01]  /*0050*/  S2R R24, SR_CTAID.X ;  /* 0x0000000000187919 */ /* 0x000ea20000002500 */
[----:B------:R-:W3:Y:S01]  /*0060*/  LDCU.64 UR4, c[0x0][0x380] ;  /* 0x00007000ff0477ac */ /* 0x000ee20008000a00 */
[----:B------:R-:W4:Y:S01]  /*0070*/  S2R R22, SR_CgaCtaId ;  /* 0x0000000000167919 */ /* 0x000f220000008800 */
[----:B0-----:R-:W-:Y:S02]  /*0080*/  IMAD.SHL.U32 R0, R25, 0x4, RZ ;  /* 0x0000000419007824 */ /* 0x001fe400078e00ff */
[----:B--2---:R-:W-:Y:S01]  /*0090*/  IMAD R2, R24, 0x360, RZ ;  /* 0x0000036018027824 */ /* 0x004fe200078e02ff */
[----:B-1-34-:R-:W-:-:S07]  /*00a0*/  LEA R10, R22, R9, 0x18 ;  /* 0x00000009160a7211 */ /* 0x01afce00078ec0ff */
.L_x_3:
[----:B------:R-:W-:-:S05]  /*00b0*/  IMAD R19, R3, 0x80, R0 ;  /* 0x0000008003137824 */ /* 0x000fca00078e0200 */
[----:B0-----:R-:W-:-:S04]  /*00c0*/  IADD3 R5, P0, PT, R2, R19, RZ ;  /* 0x0000001302057210 */ /* 0x001fc80007f1e0ff */
[----:B------:R-:W-:Y:S02]  /*00d0*/  IADD3.X R6, PT, PT, RZ, RZ, RZ, P0, !PT ;  /* 0x000000ffff067210 */ /* 0x000fe400007fe4ff */
[----:B------:R-:W-:-:S04]  /*00e0*/  LEA R4, P0, R5, UR4, 0x2 ;  /* 0x0000000405047c11 */ /* 0x000fc8000f8010ff */
[----:B------:R-:W-:-:S06]  /*00f0*/  LEA.HI.X R5, R5, UR5, R6, 0x2, P0 ;  /* 0x0000000505057c11 */ /* 0x000fcc00080f1406 */
[----:B------:R-:W2:Y:S01]  /*0100*/  LDG.E.128 R4, desc[UR6][R4.64] ;  /* 0x0000000604047981 */ /* 0x000ea2000c1e1d00 */
[C---:B------:R-:W-:Y:S01]  /*0110*/  LOP3.LUT R8, R19.reuse, 0xffff, RZ, 0xc0, !PT ;  /* 0x0000ffff13087812 */ /* 0x040fe200078ec0ff */
[C---:B------:R-:W-:Y:S02]  /*0120*/  VIADD R12, R19.reuse, 0x1 ;  /* 0x00000001130c7836 */ /* 0x040fe40000000000 */
[C---:B------:R-:W-:Y:S02]  /*0130*/  VIADD R16, R19.reuse, 0x3 ;  /* 0x0000000313107836 */ /* 0x040fe40000000000 */
[----:B------:R-:W-:Y:S01]  /*0140*/  IMAD R8, R8, 0xe38f, RZ ;  /* 0x0000e38f08087824 */ /* 0x000fe200078e02ff */
[----:B------:R-:W-:Y:S01]  /*0150*/  LOP3.LUT R11, R12, 0xffff, RZ, 0xc0, !PT ;  /* 0x0000ffff0c0b7812 */ /* 0x000fe200078ec0ff */
[----:B------:R-:W-:Y:S02]  /*0160*/  VIADD R14, R19, 0x2 ;  /* 0x00000002130e7836 */ /* 0x000fe40000000000 */
[----:B------:R-:W-:Y:S01]  /*0170*/  VIADD R3, R3, 0x1 ;  /* 0x0000000103037836 */ /* 0x000fe20000000000 */
[----:B------:R-:W-:Y:S01]  /*0180*/  SHF.R.U32.HI R17, RZ, 0x17, R8 ;  /* 0x00000017ff117819 */ /* 0x000fe20000011608 */
[----:B------:R-:W-:Y:S01]  /*0190*/  IMAD R11, R11, 0xe38f, RZ ;  /* 0x0000e38f0b0b7824 */ /* 0x000fe200078e02ff */
[----:B------:R-:W-:-:S02]  /*01a0*/  LOP3.LUT R8, R16, 0xffff, RZ, 0xc0, !PT ;  /* 0x0000ffff10087812 */ /* 0x000fc400078ec0ff */
[----:B------:R-:W-:Y:S02]  /*01b0*/  LOP3.LUT R13, R14, 0xffff, RZ, 0xc0, !PT ;  /* 0x0000ffff0e0d7812 */ /* 0x000fe400078ec0ff */
[C---:B------:R-:W-:Y:S01]  /*01c0*/  PRMT R18, R17.reuse, 0x9910, RZ ;  /* 0x0000991011127816 */ /* 0x040fe200000000ff */
[--C-:B------:R-:W-:Y:S01]  /*01d0*/  IMAD R17, R17, 0x240, R10.reuse ;  /* 0x0000024011117824 */ /* 0x100fe200078e020a */
[----:B------:R-:W-:Y:S01]  /*01e0*/  SHF.R.U32.HI R15, RZ, 0x17, R11 ;  /* 0x00000017ff0f7819 */ /* 0x000fe2000001160b */
[----:B------:R-:W-:Y:S01]  /*01f0*/  IMAD R11, R8, 0xe38f, RZ ;  /* 0x0000e38f080b7824 */ /* 0x000fe200078e02ff */
[----:B------:R-:W-:Y:S01]  /*0200*/  MOV R8, R18 ;  /* 0x0000001200087202 */ /* 0x000fe20000000f00 */
[----:B------:R-:W-:Y:S01]  /*0210*/  IMAD R13, R13, 0xe38f, RZ ;  /* 0x0000e38f0d0d7824 */ /* 0x000fe200078e02ff */
[C---:B------:R-:W-:Y:S01]  /*0220*/  PRMT R18, R15.reuse, 0x9910, RZ ;  /* 0x000099100f127816 */ /* 0x040fe200000000ff */
[----:B------:R-:W-:Y:S01]  /*0230*/  IMAD R15, R15, 0x240, R10 ;  /* 0x000002400f0f7824 */ /* 0x000fe200078e020a */
[----:B------:R-:W-:Y:S01]  /*0240*/  SHF.R.U32.HI R11, RZ, 0x17, R11 ;  /* 0x00000017ff0b7819 */ /* 0x000fe2000001160b */
[----:B------:R-:W-:Y:S01]  /*0250*/  IMAD R8, R8, 0x90, RZ ;  /* 0x0000009008087824 */ /* 0x000fe200078e02ff */
[----:B------:R-:W-:-:S02]  /*0260*/  SHF.R.U32.HI R13, RZ, 0x17, R13 ;  /* 0x00000017ff0d7819 */ /* 0x000fc4000001160d */
[----:B------:R-:W-:Y:S01]  /*0270*/  PRMT R23, R11, 0x9910, RZ ;  /* 0x000099100b177816 */ /* 0x000fe200000000ff */
[----:B------:R-:W-:Y:S01]  /*0280*/  IMAD.MOV R20, RZ, RZ, -R8 ;  /* 0x000000ffff147224 */ /* 0x000fe200078e0a08 */
[----:B------:R-:W-:Y:S01]  /*0290*/  PRMT R21, R13, 0x9910, RZ ;  /* 0x000099100d157816 */ /* 0x000fe200000000ff */
[----:B------:R-:W-:Y:S01]  /*02a0*/  IMAD R8, R18, 0x90, RZ ;  /* 0x0000009012087824 */ /* 0x000fe200078e02ff */
[----:B------:R-:W-:Y:S01]  /*02b0*/  ISETP.NE.AND P0, PT, R3, 0x6, PT ;  /* 0x000000060300780c */ /* 0x000fe20003f05270 */
[----:B------:R-:W-:Y:S01]  /*02c0*/  IMAD R13, R13, 0x240, R10 ;  /* 0x000002400d0d7824 */ /* 0x000fe200078e020a */
[----:B------:R-:W-:Y:S01]  /*02d0*/  PRMT R20, R20, 0x7710, RZ ;  /* 0x0000771014147816 */ /* 0x000fe200000000ff */
[----:B------:R-:W-:Y:S02]  /*02e0*/  IMAD.MOV.U32 R18, RZ, RZ, R21 ;  /* 0x000000ffff127224 */ /* 0x000fe400078e0015 */
[----:B------:R-:W-:Y:S01]  /*02f0*/  IMAD.MOV.U32 R21, RZ, RZ, R23 ;  /* 0x000000ffff157224 */ /* 0x000fe200078e0017 */
[----:B------:R-:W-:Y:S01]  /*0300*/  IADD3 R23, PT, PT, RZ, -R8, RZ ;  /* 0x80000008ff177210 */ /* 0x000fe20007ffe0ff */
[----:B------:R-:W-:-:S02]  /*0310*/  IMAD.IADD R8, R19, 0x1, R20 ;  /* 0x0000000113087824 */ /* 0x000fc400078e0214 */
[----:B------:R-:W-:Y:S01]  /*0320*/  IMAD R19, R21, 0x90, RZ ;  /* 0x0000009015137824 */ /* 0x000fe200078e02ff */
[----:B------:R-:W-:Y:S01]  /*0330*/  PRMT R21, R23, 0x7710, RZ ;  /* 0x0000771017157816 */ /* 0x000fe200000000ff */
[----:B------:R-:W-:Y:S02]  /*0340*/  IMAD R18, R18, 0x90, RZ ;  /* 0x0000009012127824 */ /* 0x000fe400078e02ff */
[----:B------:R-:W-:Y:S02]  /*0350*/  IMAD R11, R11, 0x240, R10 ;  /* 0x000002400b0b7824 */ /* 0x000fe400078e020a */
[----:B------:R-:W-:Y:S01]  /*0360*/  IMAD.MOV R20, RZ, RZ, -R18 ;  /* 0x000000ffff147224 */ /* 0x000fe200078e0a12 */
[----:B------:R-:W-:Y:S01]  /*0370*/  PRMT R18, R8, 0x9910, RZ ;  /* 0x0000991008127816 */ /* 0x000fe200000000ff */
[----:B------:R-:W-:Y:S01]  /*0380*/  IMAD.IADD R12, R12, 0x1, R21 ;  /* 0x000000010c0c7824 */ /* 0x000fe200078e0215 */
[----:B------:R-:W-:Y:S02]  /*0390*/  IADD3 R21, PT, PT, RZ, -R19, RZ ;  /* 0x80000013ff157210 */ /* 0x000fe40007ffe0ff */
[----:B------:R-:W-:Y:S01]  /*03a0*/  PRMT R19, R20, 0x7710, RZ ;  /* 0x0000771014137816 */ /* 0x000fe200000000ff */
[----:B------:R-:W-:Y:S01]  /*03b0*/  IMAD R18, R18, 0xab, RZ ;  /* 0x000000ab12127824 */ /* 0x000fe200078e02ff */
[----:B------:R-:W-:-:S02]  /*03c0*/  PRMT R20, R12, 0x9910, RZ ;  /* 0x000099100c147816 */ /* 0x000fc400000000ff */
[----:B------:R-:W-:Y:S01]  /*03d0*/  PRMT R21, R21, 0x7710, RZ ;  /* 0x0000771015157816 */ /* 0x000fe200000000ff */
[----:B------:R-:W-:Y:S01]  /*03e0*/  IMAD.IADD R14, R14, 0x1, R19 ;  /* 0x000000010e0e7824 */ /* 0x000fe200078e0213 */
[----:B------:R-:W-:Y:S01]  /*03f0*/  LOP3.LUT R18, R18, 0xffff, RZ, 0xc0, !PT ;  /* 0x0000ffff12127812 */ /* 0x000fe200078ec0ff */
[----:B------:R-:W-:Y:S02]  /*0400*/  IMAD.MOV.U32 R19, RZ, RZ, R20 ;  /* 0x000000ffff137224 */ /* 0x000fe400078e0014 */
[----:B------:R-:W-:Y:S01]  /*0410*/  IMAD.IADD R16, R16, 0x1, R21 ;  /* 0x0000000110107824 */ /* 0x000fe200078e0215 */
[----:B------:R-:W-:Y:S01]  /*0420*/  PRMT R20, R14, 0x9910, RZ ;  /* 0x000099100e147816 */ /* 0x000fe200000000ff */
[----:B------:R-:W-:Y:S01]  /*0430*/  IMAD R19, R19, 0xab, RZ ;  /* 0x000000ab13137824 */ /* 0x000fe200078e02ff */
[----:B------:R-:W-:Y:S02]  /*0440*/  SHF.R.U32.HI R18, RZ, 0xb, R18 ;  /* 0x0000000bff127819 */ /* 0x000fe40000011612 */
[----:B------:R-:W-:Y:S01]  /*0450*/  PRMT R21, R16, 0x9910, RZ ;  /* 0x0000991010157816 */ /* 0x000fe200000000ff */
[----:B------:R-:W-:Y:S01]  /*0460*/  IMAD R20, R20, 0xab, RZ ;  /* 0x000000ab14147824 */ /* 0x000fe200078e02ff */
[----:B------:R-:W-:-:S02]  /*0470*/  LOP3.LUT R19, R19, 0xffff, RZ, 0xc0, !PT ;  /* 0x0000ffff13137812 */ /* 0x000fc400078ec0ff */
[----:B------:R-:W-:Y:S01]  /*0480*/  LOP3.LUT R26, R18, 0xffff, RZ, 0xc0, !PT ;  /* 0x0000ffff121a7812 */ /* 0x000fe200078ec0ff */
[----:B------:R-:W-:Y:S01]  /*0490*/  IMAD R21, R21, 0xab, RZ ;  /* 0x000000ab15157824 */ /* 0x000fe200078e02ff */
[----:B------:R-:W-:Y:S02]  /*04a0*/  SHF.R.U32.HI R19, RZ, 0xb, R19 ;  /* 0x0000000bff137819 */ /* 0x000fe40000011613 */
[----:B------:R-:W-:Y:S01]  /*04b0*/  LOP3.LUT R20, R20, 0xffff, RZ, 0xc0, !PT ;  /* 0x0000ffff14147812 */ /* 0x000fe200078ec0ff */
[----:B------:R-:W-:Y:S01]  /*04c0*/  IMAD R17, R26, 0x30, R17 ;  /* 0x000000301a117824 */ /* 0x000fe200078e0211 */
[----:B------:R-:W-:Y:S02]  /*04d0*/  LOP3.LUT R26, R19, 0xffff, RZ, 0xc0, !PT ;  /* 0x0000ffff131a7812 */ /* 0x000fe400078ec0ff */
[----:B------:R-:W-:Y:S02]  /*04e0*/  LOP3.LUT R21, R21, 0xffff, RZ, 0xc0, !PT ;  /* 0x0000ffff15157812 */ /* 0x000fe400078ec0ff */
[----:B------:R-:W-:Y:S01]  /*04f0*/  SHF.R.U32.HI R20, RZ, 0xb, R20 ;  /* 0x0000000bff147819 */ /* 0x000fe20000011614 */
[----:B------:R-:W-:Y:S01]  /*0500*/  IMAD R15, R26, 0x30, R15 ;  /* 0x000000301a0f7824 */ /* 0x000fe200078e020f */
[----:B------:R-:W-:-:S02]  /*0510*/  SHF.R.U32.HI R21, RZ, 0xb, R21 ;  /* 0x0000000bff157819 */ /* 0x000fc40000011615 */
[C---:B------:R-:W-:Y:S02]  /*0520*/  LOP3.LUT R26, R20.reuse, 0xffff, RZ, 0xc0, !PT ;  /* 0x0000ffff141a7812 */ /* 0x040fe400078ec0ff */
[----:B------:R-:W-:Y:S02]  /*0530*/  PRMT R19, R19, 0x9910, RZ ;  /* 0x0000991013137816 */ /* 0x000fe400000000ff */
[----:B------:R-:W-:Y:S01]  /*0540*/  PRMT R20, R20, 0x9910, RZ ;  /* 0x0000991014147816 */ /* 0x000fe200000000ff */
[----:B------:R-:W-:Y:S01]  /*0550*/  IMAD R13, R26, 0x30, R13 ;  /* 0x000000301a0d7824 */ /* 0x000fe200078e020d */
[----:B------:R-:W-:Y:S01]  /*0560*/  LOP3.LUT R28, R21, 0xffff, RZ, 0xc0, !PT ;  /* 0x0000ffff151c7812 */ /* 0x000fe200078ec0ff */
[----:B------:R-:W-:Y:S01]  /*0570*/  IMAD R19, R19, 0xc, RZ ;  /* 0x0000000c13137824 */ /* 0x000fe200078e02ff */
[----:B------:R-:W-:Y:S01]  /*0580*/  PRMT R18, R18, 0x9910, RZ ;  /* 0x0000991012127816 */ /* 0x000fe200000000ff */
[----:B------:R-:W-:Y:S01]  /*0590*/  IMAD R20, R20, 0xc, RZ ;  /* 0x0000000c14147824 */ /* 0x000fe200078e02ff */
[----:B------:R-:W-:Y:S01]  /*05a0*/  PRMT R21, R21, 0x9910, RZ ;  /* 0x0000991015157816 */ /* 0x000fe200000000ff */
[----:B------:R-:W-:-:S02]  /*05b0*/  IMAD.MOV R23, RZ, RZ, -R19 ;  /* 0x000000ffff177224 */ /* 0x000fc400078e0a13 */
[----:B------:R-:W-:Y:S02]  /*05c0*/  IMAD R18, R18, 0xc, RZ ;  /* 0x0000000c12127824 */ /* 0x000fe400078e02ff */
[----:B------:R-:W-:Y:S02]  /*05d0*/  IMAD R21, R21, 0xc, RZ ;  /* 0x0000000c15157824 */ /* 0x000fe400078e02ff */
[----:B------:R-:W-:Y:S01]  /*05e0*/  IMAD.MOV R20, RZ, RZ, -R20 ;  /* 0x000000ffff147224 */ /* 0x000fe200078e0a14 */
[----:B------:R-:W-:Y:S01]  /*05f0*/  IADD3 R18, PT, PT, RZ, -R18, RZ ;  /* 0x80000012ff127210 */ /* 0x000fe20007ffe0ff */
[----:B------:R-:W-:Y:S01]  /*0600*/  IMAD.MOV R27, RZ, RZ, -R21 ;  /* 0x000000ffff1b7224 */ /* 0x000fe200078e0a15 */
[----:B------:R-:W-:Y:S01]  /*0610*/  PRMT R21, R23, 0x7710, RZ ;  /* 0x0000771017157816 */ /* 0x000fe200000000ff */
[----:B------:R-:W-:Y:S01]  /*0620*/  IMAD R11, R28, 0x30, R11 ;  /* 0x000000301c0b7824 */ /* 0x000fe200078e020b */
[----:B------:R-:W-:Y:S02]  /*0630*/  PRMT R23, R20, 0x7710, RZ ;  /* 0x0000771014177816 */ /* 0x000fe400000000ff */
[----:B------:R-:W-:Y:S01]  /*0640*/  PRMT R19, R18, 0x7710, RZ ;  /* 0x0000771012137816 */ /* 0x000fe200000000ff */
[----:B------:R-:W-:Y:S01]  /*0650*/  IMAD.IADD R12, R12, 0x1, R21 ;  /* 0x000000010c0c7824 */ /* 0x000fe200078e0215 */
[----:B------:R-:W-:Y:S01]  /*0660*/  PRMT R27, R27, 0x7710, RZ ;  /* 0x000077101b1b7816 */ /* 0x000fe200000000ff */
[----:B------:R-:W-:Y:S01]  /*0670*/  IMAD.IADD R14, R14, 0x1, R23 ;  /* 0x000000010e0e7824 */ /* 0x000fe200078e0217 */
[----:B------:R-:W-:-:S02]  /*0680*/  IADD3 R8, PT, PT, R8, R19, RZ ;  /* 0x0000001308087210 */ /* 0x000fc40007ffe0ff */
[----:B------:R-:W-:Y:S01]  /*0690*/  LOP3.LUT R12, R12, 0xff, RZ, 0xc0, !PT ;  /* 0x000000ff0c0c7812 */ /* 0x000fe200078ec0ff */
[----:B------:R-:W-:Y:S01]  /*06a0*/  IMAD.IADD R16, R16, 0x1, R27 ;  /* 0x0000000110107824 */ /* 0x000fe200078e021b */
[----:B------:R-:W-:Y:S02]  /*06b0*/  LOP3.LUT R8, R8, 0xff, RZ, 0xc0, !PT ;  /* 0x000000ff08087812 */ /* 0x000fe400078ec0ff */
[----:B------:R-:W-:Y:S01]  /*06c0*/  LOP3.LUT R14, R14, 0xff, RZ, 0xc0, !PT ;  /* 0x000000ff0e0e7812 */ /* 0x000fe200078ec0ff */
[----:B------:R-:W-:Y:S01]  /*06d0*/  IMAD R12, R12, 0x4, R15 ;  /* 0x000000040c0c7824 */ /* 0x000fe200078e020f */
[----:B------:R-:W-:Y:S02]  /*06e0*/  LOP3.LUT R16, R16, 0xff, RZ, 0xc0, !PT ;  /* 0x000000ff10107812 */ /* 0x000fe400078ec0ff */
[----:B------:R-:W-:Y:S01]  /*06f0*/  LEA R17, R8, R17, 0x2 ;  /* 0x0000001108117211 */ /* 0x000fe200078e10ff */
[----:B------:R-:W-:Y:S01]  /*0700*/  IMAD R13, R14, 0x4, R13 ;  /* 0x000000040e0d7824 */ /* 0x000fe200078e020d */
[----:B------:R-:W-:-:S03]  /*0710*/  LEA R16, R16, R11, 0x2 ;  /* 0x0000000b10107211 */ /* 0x000fc600078e10ff */
[----:B--2---:R0:W-:Y:S04]  /*0720*/  STS [R17], R4 ;  /* 0x0000000411007388 */ /* 0x0041e80000000800 */
[----:B------:R0:W-:Y:S04]  /*0730*/  STS [R12], R5 ;  /* 0x000000050c007388 */ /* 0x0001e80000000800 */
[----:B------:R0:W-:Y:S04]  /*0740*/  STS [R13], R6 ;  /* 0x000000060d007388 */ /* 0x0001e80000000800 */
[----:B------:R0:W-:Y:S01]  /*0750*/  STS [R16], R7 ;  /* 0x0000000710007388 */ /* 0x0001e20000000800 */
[----:B------:R-:W-:Y:S05]  /*0760*/  @P0 BRA `(.L_x_3) ;  /* 0xfffffff800500947 */ /* 0x000fea000383ffff */
[C---:B------:R-:W-:Y:S01]  /*0770*/  IMAD.SHL.U32 R23, R25.reuse, 0x2, RZ ;  /* 0x0000000219177824 */ /* 0x040fe200078e00ff */
[C---:B0-----:R-:W-:Y:S02]  /*0780*/  IADD3 R5, P0, PT, R2.reuse, R25, RZ ;  /* 0x0000001902057210 */ /* 0x041fe40007f1e0ff */
[----:B------:R-:W-:Y:S02]  /*0790*/  IADD3 R12, PT, PT, R25, 0x340, RZ ;  /* 0x00000340190c7810 */ /* 0x000fe40007ffe0ff */
[----:B------:R-:W-:Y:S01]  /*07a0*/  IADD3 R3, P1, PT, R2, R23, RZ ;  /* 0x0000001702037210 */ /* 0x000fe20007f3e0ff */
[----:B------:R-:W-:Y:S01]  /*07b0*/  IMAD.X R8, RZ, RZ, RZ, P0 ;  /* 0x000000ffff087224 */ /* 0x000fe200000e06ff */
[----:B------:R-:W-:Y:S02]  /*07c0*/  LEA R4, P0, R5, UR4, 0x2 ;  /* 0x0000000405047c11 */ /* 0x000fe4000f8010ff */
[----:B------:R-:W-:Y:S01]  /*07d0*/  LOP3.LUT R6, R12, 0xffff, RZ, 0xc0, !PT ;  /* 0x0000ffff0c067812 */ /* 0x000fe200078ec0ff */
[----:B------:R-:W-:Y:S01]  /*07e0*/  IMAD.X R14, RZ, RZ, RZ, P1 ;  /* 0x000000ffff0e7224 */ /* 0x000fe200008e06ff */
[----:B------:R-:W-:-:S02]  /*07f0*/  LEA R2, P1, R3, UR4, 0x2 ;  /* 0x0000000403027c11 */ /* 0x000fc4000f8210ff */
[----:B------:R-:W-:Y:S01]  /*0800*/  LEA.HI.X R5, R5, UR5, R8, 0x2, P0 ;  /* 0x0000000505057c11 */ /* 0x000fe200080f1408 */
[----:B------:R-:W-:Y:S01]  /*0810*/  IMAD R6, R6, 0x71d, RZ ;  /* 0x0000071d06067824 */ /* 0x000fe200078e02ff */
[----:B------:R-:W-:-:S03]  /*0820*/  LEA.HI.X R3, R3, UR5, R14, 0x2, P1 ;  /* 0x0000000503037c11 */ /* 0x000fc600088f140e */
[----:B------:R0:W2:Y:S04]  /*0830*/  LDG.E R4, desc[UR6][R4.64+0xd00] ;  /* 0x000d000604047981 */ /* 0x0000a8000c1e1900 */
[----:B------:R-:W3:Y:S01]  /*0840*/  LDG.E.64 R2, desc[UR6][R2.64+0xc00] ;  /* 0x000c000602027981 */ /* 0x000ee2000c1e1b00 */
[----:B------:R-:W-:Y:S02]  /*0850*/  SHF.R.U32.HI R21, RZ, 0x12, R6 ;  /* 0x00000012ff157819 */ /* 0x000fe40000011606 */
[C---:B------:R-:W-:Y:S01]  /*0860*/  IADD3 R11, PT, PT, R23.reuse, 0x300, RZ ;  /* 0x00000300170b7810 */ /* 0x040fe20007ffe0ff */
[----:B------:R-:W-:Y:S01]  /*0870*/  VIADD R8, R23, 0x301 ;  /* 0x0000030117087836 */ /* 0x000fe20000000000 */
[----:B------:R-:W-:Y:S02]  /*0880*/  PRMT R6, R21, 0x9910, RZ ;  /* 0x0000991015067816 */ /* 0x000fe400000000ff */
[----:B------:R-:W-:Y:S01]  /*0890*/  LOP3.LUT R13, R11, 0xffff, RZ, 0xc0, !PT ;  /* 0x0000ffff0b0d7812 */ /* 0x000fe200078ec0ff */
[----:B------:R-:W-:Y:S01]  /*08a0*/  VIADD R7, R23, 0x1 ;  /* 0x0000000117077836 */ /* 0x000fe20000000000 */
[----:B------:R-:W-:Y:S01]  /*08b0*/  LOP3.LUT R14, R8, 0xffff, RZ, 0xc0, !PT ;  /* 0x0000ffff080e7812 */ /* 0x000fe200078ec0ff */
[----:B------:R-:W-:-:S02]  /*08c0*/  IMAD R6, R6, 0x90, RZ ;  /* 0x0000009006067824 */ /* 0x000fc400078e02ff */
[----:B------:R-:W-:Y:S01]  /*08d0*/  IMAD R13, R13, 0xe39, RZ ;  /* 0x00000e390d0d7824 */ /* 0x000fe200078e02ff */
[----:B------:R-:W-:Y:S01]  /*08e0*/  LOP3.LUT R15, R7, 0xffff, RZ, 0xc0, !PT ;  /* 0x0000ffff070f7812 */ /* 0x000fe200078ec0ff */
[----:B0-----:R-:W-:Y:S01]  /*08f0*/  IMAD.MOV R5, RZ, RZ, -R6 ;  /* 0x000000ffff057224 */ /* 0x001fe200078e0a06 */
[----:B------:R-:W-:Y:S01]  /*0900*/  IADD3 R9, PT, PT, R9, 0xd80, RZ ;  /* 0x00000d8009097810 */ /* 0x000fe20007ffe0ff */
[----:B------:R-:W-:Y:S01]  /*0910*/  IMAD R14, R14, 0xe39, RZ ;  /* 0x00000e390e0e7824 */ /* 0x000fe200078e02ff */
[----:B------:R-:W-:Y:S01]  /*0920*/  SHF.R.U32.HI R13, RZ, 0x13, R13 ;  /* 0x00000013ff0d7819 */ /* 0x000fe2000001160d */
[----:B------:R-:W-:Y:S01]  /*0930*/  IMAD R19, R15, 0xa3e, RZ ;  /* 0x00000a3e0f137824 */ /* 0x000fe200078e02ff */
[----:B------:R-:W-:Y:S02]  /*0940*/  LEA R22, R22, R9, 0x18 ;  /* 0x0000000916167211 */ /* 0x000fe400078ec0ff */
[----:B------:R-:W-:Y:S02]  /*0950*/  PRMT R5, R5, 0x7710, RZ ;  /* 0x0000771005057816 */ /* 0x000fe400000000ff */
[----:B------:R-:W-:-:S02]  /*0960*/  SHF.R.U32.HI R15, RZ, 0x13, R14 ;  /* 0x00000013ff0f7819 */ /* 0x000fc4000001160e */
[----:B------:R-:W-:Y:S01]  /*0970*/  PRMT R9, R13, 0x9910, RZ ;  /* 0x000099100d097816 */ /* 0x000fe200000000ff */
[----:B------:R-:W-:Y:S01]  /*0980*/  IMAD.IADD R12, R12, 0x1, R5 ;  /* 0x000000010c0c7824 */ /* 0x000fe200078e0205 */
[----:B------:R-:W-:Y:S01]  /*0990*/  SHF.R.U32.HI R19, RZ, 0x10, R19 ;  /* 0x00000010ff137819 */ /* 0x000fe20000011613 */
[----:B------:R-:W-:Y:S01]  /*09a0*/  VIADD R5, R23, 0x41 ;  /* 0x0000004117057836 */ /* 0x000fe20000000000 */
[----:B------:R-:W-:Y:S01]  /*09b0*/  PRMT R14, R15, 0x9910, RZ ;  /* 0x000099100f0e7816 */ /* 0x000fe200000000ff */
[----:B------:R-:W-:Y:S01]  /*09c0*/  IMAD R9, R9, 0x90, RZ ;  /* 0x0000009009097824 */ /* 0x000fe200078e02ff */
[----:B------:R-:W-:Y:S02]  /*09d0*/  IADD3 R6, PT, PT, R23, 0x40, RZ ;  /* 0x0000004017067810 */ /* 0x000fe40007ffe0ff */
[----:B------:R-:W-:Y:S01]  /*09e0*/  PRMT R16, R19, 0x9910, RZ ;  /* 0x0000991013107816 */ /* 0x000fe200000000ff */
[----:B------:R-:W-:Y:S01]  /*09f0*/  IMAD R14, R14, 0x90, RZ ;  /* 0x000000900e0e7824 */ /* 0x000fe200078e02ff */
[----:B------:R-:W-:Y:S01]  /*0a00*/  LOP3.LUT R17, R6, 0xffff, RZ, 0xc0, !PT ;  /* 0x0000ffff06117812 */ /* 0x000fe200078ec0ff */
[----:B------:R-:W-:Y:S01]  /*0a10*/  IMAD.MOV R20, RZ, RZ, -R9 ;  /* 0x000000ffff147224 */ /* 0x000fe200078e0a09 */
[----:B------:R-:W-:Y:S01]  /*0a20*/  LOP3.LUT R18, R5, 0xffff, RZ, 0xc0, !PT ;  /* 0x0000ffff05127812 */ /* 0x000fe200078ec0ff */
[----:B------:R-:W-:Y:S01]  /*0a30*/  IMAD R9, R16, 0x19, RZ ;  /* 0x0000001910097824 */ /* 0x000fe200078e02ff */
[----:B------:R-:W-:Y:S01]  /*0a40*/  IADD3 R27, PT, PT, RZ, -R14, RZ ;  /* 0x8000000eff1b7210 */ /* 0x000fe20007ffe0ff */
[----:B------:R-:W-:Y:S01]  /*0a50*/  IMAD R17, R17, 0xa3e, RZ ;  /* 0x00000a3e11117824 */ /* 0x000fe200078e02ff */
[----:B------:R-:W-:Y:S01]  /*0a60*/  PRMT R16, R20, 0x7710, RZ ;  /* 0x0000771014107816 */ /* 0x000fe200000000ff */
[----:B------:R-:W-:-:S02]  /*0a70*/  IMAD R14, R18, 0xa3e, RZ ;  /* 0x00000a3e120e7824 */ /* 0x000fc400078e02ff */
[----:B------:R-:W-:Y:S01]  /*0a80*/  IMAD.MOV R18, RZ, RZ, -R9 ;  /* 0x000000ffff127224 */ /* 0x000fe200078e0a09 */
[----:B------:R-:W-:Y:S01]  /*0a90*/  SHF.R.U32.HI R17, RZ, 0x10, R17 ;  /* 0x00000010ff117819 */ /* 0x000fe20000011611 */
[----:B------:R-:W-:Y:S01]  /*0aa0*/  IMAD.IADD R9, R11, 0x1, R16 ;  /* 0x000000010b097824 */ /* 0x000fe200078e0210 */
[----:B------:R-:W-:Y:S02]  /*0ab0*/  SHF.R.U32.HI R11, RZ, 0x10, R14 ;  /* 0x00000010ff0b7819 */ /* 0x000fe4000001160e */
[----:B------:R-:W-:Y:S02]  /*0ac0*/  PRMT R16, R18, 0x7710, RZ ;  /* 0x0000771012107816 */ /* 0x000fe400000000ff */
[----:B------:R-:W-:Y:S02]  /*0ad0*/  PRMT R18, R17, 0x9910, RZ ;  /* 0x0000991011127816 */ /* 0x000fe400000000ff */
[----:B------:R-:W-:Y:S01]  /*0ae0*/  PRMT R20, R11, 0x9910, RZ ;  /* 0x000099100b147816 */ /* 0x000fe200000000ff */
[----:B------:R-:W-:Y:S01]  /*0af0*/  IMAD.IADD R7, R7, 0x1, R16 ;  /* 0x0000000107077824 */ /* 0x000fe200078e0210 */
[----:B------:R-:W-:Y:S01]  /*0b00*/  PRMT R14, R12, 0x9910, RZ ;  /* 0x000099100c0e7816 */ /* 0x000fe200000000ff */
[----:B------:R-:W-:Y:S01]  /*0b10*/  IMAD.MOV.U32 R16, RZ, RZ, R18 ;  /* 0x000000ffff107224 */ /* 0x000fe200078e0012 */
[----:B------:R-:W-:-:S03]  /*0b20*/  MOV R18, R20 ;  /* 0x0000001400127202 */ /* 0x000fc60000000f00 */
[----:B------:R-:W-:Y:S02]  /*0b30*/  IMAD R14, R14, 0xab, RZ ;  /* 0x000000ab0e0e7824 */ /* 0x000fe400078e02ff */
[----:B------:R-:W-:Y:S02]  /*0b40*/  IMAD R16, R16, 0x19, RZ ;  /* 0x0000001910107824 */ /* 0x000fe400078e02ff */
[----:B------:R-:W-:Y:S01]  /*0b50*/  IMAD R18, R18, 0x19, RZ ;  /* 0x0000001912127824 */ /* 0x000fe200078e02ff */
[----:B------:R-:W-:Y:S01]  /*0b60*/  LOP3.LUT R14, R14, 0xffff, RZ, 0xc0, !PT ;  /* 0x0000ffff0e0e7812 */ /* 0x000fe200078ec0ff */
[----:B------:R-:W-:Y:S01]  /*0b70*/  IMAD.MOV R16, RZ, RZ, -R16 ;  /* 0x000000ffff107224 */ /* 0x000fe200078e0a10 */
[----:B------:R-:W-:Y:S01]  /*0b80*/  PRMT R27, R27, 0x7710, RZ ;  /* 0x000077101b1b7816 */ /* 0x000fe200000000ff */
[----:B------:R-:W-:Y:S01]  /*0b90*/  IMAD.MOV R18, RZ, RZ, -R18 ;  /* 0x000000ffff127224 */ /* 0x000fe200078e0a12 */
[----:B------:R-:W-:Y:S02]  /*0ba0*/  SHF.R.U32.HI R14, RZ, 0xb, R14 ;  /* 0x0000000bff0e7819 */ /* 0x000fe4000001160e */
[----:B------:R-:W-:-:S02]  /*0bb0*/  IADD3 R8, PT, PT, R8, R27, RZ ;  /* 0x0000001b08087210 */ /* 0x000fc40007ffe0ff */
[----:B------:R-:W-:Y:S02]  /*0bc0*/  PRMT R27, R16, 0x7710, RZ ;  /* 0x00007710101b7816 */ /* 0x000fe400000000ff */
[----:B------:R-:W-:Y:S02]  /*0bd0*/  PRMT R16, R18, 0x7710, RZ ;  /* 0x0000771012107816 */ /* 0x000fe400000000ff */
[----:B------:R-:W-:-:S03]  /*0be0*/  PRMT R18, R14, 0x9910, RZ ;  /* 0x000099100e127816 */ /* 0x000fc600000000ff */
[----:B------:R-:W-:Y:S01]  /*0bf0*/  IMAD.IADD R5, R5, 0x1, R16 ;  /* 0x0000000105057824 */ /* 0x000fe200078e0210 */
[----:B------:R-:W-:Y:S01]  /*0c00*/  PRMT R26, R9, 0x9910, RZ ;  /* 0x00009910091a7816 */ /* 0x000fe200000000ff */
[----:B------:R-:W-:Y:S02]  /*0c10*/  IMAD.MOV.U32 R16, RZ, RZ, R18 ;  /* 0x000000ffff107224 */ /* 0x000fe400078e0012 */
[----:B------:R-:W-:Y:S01]  /*0c20*/  IMAD R18, R21, 0x240, R10 ;  /* 0x0000024015127824 */ /* 0x000fe200078e020a */
[----:B------:R-:W-:Y:S01]  /*0c30*/  LOP3.LUT R21, R14, 0xffff, RZ, 0xc0, !PT ;  /* 0x0000ffff0e157812 */ /* 0x000fe200078ec0ff */
[----:B------:R-:W-:Y:S01]  /*0c40*/  IMAD R16, R16, 0xc, RZ ;  /* 0x0000000c10107824 */ /* 0x000fe200078e02ff */
[----:B------:R-:W-:Y:S02]  /*0c50*/  LOP3.LUT R20, R23, 0xffff, RZ, 0xc0, !PT ;  /* 0x0000ffff17147812 */ /* 0x000fe400078ec0ff */
[----:B------:R-:W-:Y:S01]  /*0c60*/  MOV R14, R26 ;  /* 0x0000001a000e7202 */ /* 0x000fe20000000f00 */
[----:B------:R-:W-:-:S02]  /*0c70*/  IMAD R18, R21, 0x30, R18 ;  /* 0x0000003015127824 */ /* 0x000fc400078e0212 */
[----:B------:R-:W-:Y:S02]  /*0c80*/  IMAD R20, R20, 0xa3e, RZ ;  /* 0x00000a3e14147824 */ /* 0x000fe400078e02ff */
[----:B------:R-:W-:Y:S02]  /*0c90*/  IMAD.MOV R21, RZ, RZ, -R16 ;  /* 0x000000ffff157224 */ /* 0x000fe400078e0a10 */
[----:B------:R-:W-:Y:S01]  /*0ca0*/  IMAD R14, R14, 0xab, RZ ;  /* 0x000000ab0e0e7824 */ /* 0x000fe200078e02ff */
[----:B------:R-:W-:Y:S02]  /*0cb0*/  IADD3 R6, PT, PT, R6, R27, RZ ;  /* 0x0000001b06067210 */ /* 0x000fe40007ffe0ff */
[----:B------:R-:W-:Y:S02]  /*0cc0*/  SHF.R.U32.HI R27, RZ, 0x10, R20 ;  /* 0x00000010ff1b7819 */ /* 0x000fe40000011614 */
[----:B------:R-:W-:Y:S02]  /*0cd0*/  PRMT R21, R21, 0x7710, RZ ;  /* 0x0000771015157816 */ /* 0x000fe400000000ff */
[----:B------:R-:W-:-:S02]  /*0ce0*/  PRMT R16, R8, 0x9910, RZ ;  /* 0x0000991008107816 */ /* 0x000fc400000000ff */
[----:B------:R-:W-:Y:S01]  /*0cf0*/  LOP3.LUT R14, R14, 0xffff, RZ, 0xc0, !PT ;  /* 0x0000ffff0e0e7812 */ /* 0x000fe200078ec0ff */
[----:B------:R-:W-:Y:S01]  /*0d00*/  IMAD.IADD R21, R12, 0x1, R21 ;  /* 0x000000010c157824 */ /* 0x000fe200078e0215 */
[----:B------:R-:W-:Y:S02]  /*0d10*/  PRMT R26, R27, 0x9910, RZ ;  /* 0x000099101b1a7816 */ /* 0x000fe400000000ff */
[----:B------:R-:W-:Y:S01]  /*0d20*/  SHF.R.U32.HI R12, RZ, 0xb, R14 ;  /* 0x0000000bff0c7819 */ /* 0x000fe2000001160e */
[----:B------:R-:W-:Y:S01]  /*0d30*/  IMAD R14, R16, 0xab, RZ ;  /* 0x000000ab100e7824 */ /* 0x000fe200078e02ff */
[----:B------:R-:W-:Y:S01]  /*0d40*/  MOV R16, R26 ;  /* 0x0000001a00107202 */ /* 0x000fe20000000f00 */
[----:B------:R-:W-:Y:S01]  /*0d50*/  IMAD R20, R13, 0x240, R10 ;  /* 0x000002400d147824 */ /* 0x000fe200078e020a */
[----:B------:R-:W-:-:S03]  /*0d60*/  LOP3.LUT R13, R12, 0xffff, RZ, 0xc0, !PT ;  /* 0x0000ffff0c0d7812 */ /* 0x000fc600078ec0ff */
[----:B------:R-:W-:Y:S01]  /*0d70*/  IMAD R16, R16, 0x19, RZ ;  /* 0x0000001910107824 */ /* 0x000fe200078e02ff */
[----:B------:R-:W-:-:S03]  /*0d80*/  LOP3.LUT R14, R14, 0xffff, RZ, 0xc0, !PT ;  /* 0x0000ffff0e0e7812 */ /* 0x000fc600078ec0ff */
[----:B------:R-:W-:Y:S02]  /*0d90*/  IMAD.MOV R16, RZ, RZ, -R16 ;  /* 0x000000ffff107224 */ /* 0x000fe400078e0a10 */
[----:B------:R-:W-:Y:S01]  /*0da0*/  IMAD R20, R13, 0x30, R20 ;  /* 0x000000300d147824 */ /* 0x000fe200078e0214 */
[----:B------:R-:W-:Y:S02]  /*0db0*/  SHF.R.U32.HI R13, RZ, 0xb, R14 ;  /* 0x0000000bff0d7819 */ /* 0x000fe4000001160e */
[----:B------:R-:W-:Y:S01]  /*0dc0*/  PRMT R16, R16, 0x7710, RZ ;  /* 0x0000771010107816 */ /* 0x000fe200000000ff */
[----:B------:R-:W-:Y:S01]  /*0dd0*/  IMAD R14, R15, 0x240, R10 ;  /* 0x000002400f0e7824 */ /* 0x000fe200078e020a */
[----:B------:R-:W-:Y:S02]  /*0de0*/  PRMT R12, R12, 0x9910, RZ ;  /* 0x000099100c0c7816 */ /* 0x000fe400000000ff */
[----:B------:R-:W-:Y:S01]  /*0df0*/  LOP3.LUT R15, R13, 0xffff, RZ, 0xc0, !PT ;  /* 0x0000ffff0d0f7812 */ /* 0x000fe200078ec0ff */
[----:B------:R-:W-:Y:S01]  /*0e00*/  IMAD.IADD R16, R23, 0x1, R16 ;  /* 0x0000000117107824 */ /* 0x000fe200078e0210 */
[----:B------:R-:W-:Y:S01]  /*0e10*/  PRMT R13, R13, 0x9910, RZ ;  /* 0x000099100d0d7816 */ /* 0x000fe200000000ff */
[----:B------:R-:W-:-:S02]  /*0e20*/  IMAD R12, R12, 0xc, RZ ;  /* 0x0000000c0c0c7824 */ /* 0x000fc400078e02ff */
[----:B------:R-:W-:Y:S01]  /*0e30*/  IMAD R14, R15, 0x30, R14 ;  /* 0x000000300f0e7824 */ /* 0x000fe200078e020e */
[----:B------:R-:W-:Y:S02]  /*0e40*/  PRMT R15, R16, 0x9910, RZ ;  /* 0x00009910100f7816 */ /* 0x000fe400000000ff */
[----:B------:R-:W-:Y:S01]  /*0e50*/  IADD3 R26, PT, PT, RZ, -R12, RZ ;  /* 0x8000000cff1a7210 */ /* 0x000fe20007ffe0ff */
[----:B------:R-:W-:Y:S02]  /*0e60*/  IMAD R12, R13, 0xc, RZ ;  /* 0x0000000c0d0c7824 */ /* 0x000fe400078e02ff */
[----:B------:R-:W-:-:S03]  /*0e70*/  IMAD.MOV.U32 R13, RZ, RZ, R15 ;  /* 0x000000ffff0d7224 */ /* 0x000fc600078e000f */
[----:B------:R-:W-:Y:S01]  /*0e80*/  IADD3 R15, PT, PT, RZ, -R12, RZ ;  /* 0x8000000cff0f7210 */ /* 0x000fe20007ffe0ff */
[----:B------:R-:W-:Y:S01]  /*0e90*/  IMAD R12, R13, 0x34, RZ ;  /* 0x000000340d0c7824 */ /* 0x000fe200078e02ff */
[----:B------:R-:W-:Y:S02]  /*0ea0*/  PRMT R26, R26, 0x7710, RZ ;  /* 0x000077101a1a7816 */ /* 0x000fe400000000ff */
[----:B------:R-:W-:Y:S02]  /*0eb0*/  PRMT R13, R15, 0x7710, RZ ;  /* 0x000077100f0d7816 */ /* 0x000fe400000000ff */
[----:B------:R-:W-:Y:S01]  /*0ec0*/  LOP3.LUT R12, R12, 0xffff, RZ, 0xc0, !PT ;  /* 0x0000ffff0c0c7812 */ /* 0x000fe200078ec0ff */
[----:B------:R-:W-:Y:S02]  /*0ed0*/  IMAD.IADD R9, R9, 0x1, R26 ;  /* 0x0000000109097824 */ /* 0x000fe400078e021a */
[----:B------:R-:W-:Y:S01]  /*0ee0*/  IMAD.IADD R26, R8, 0x1, R13 ;  /* 0x00000001081a7824 */ /* 0x000fe200078e020d */
[----:B------:R-:W-:Y:S01]  /*0ef0*/  SHF.R.U32.HI R8, RZ, 0x8, R12 ;  /* 0x00000008ff087819 */ /* 0x000fe2000001160c */
[----:B------:R-:W-:Y:S01]  /*0f00*/  IMAD R12, R27, 0x64, R22 ;  /* 0x000000641b0c7824 */ /* 0x000fe200078e0216 */
[----:B------:R-:W-:-:S02]  /*0f10*/  PRMT R15, R7, 0x9910, RZ ;  /* 0x00009910070f7816 */ /* 0x000fc400000000ff */
[----:B------:R-:W-:-:S03]  /*0f20*/  LOP3.LUT R13, R8, 0xffff, RZ, 0xc0, !PT ;  /* 0x0000ffff080d7812 */ /* 0x000fc600078ec0ff */
[----:B------:R-:W-:Y:S02]  /*0f30*/  IMAD R15, R15, 0x34, RZ ;  /* 0x000000340f0f7824 */ /* 0x000fe400078e02ff */
[----:B------:R-:W-:Y:S01]  /*0f40*/  IMAD R12, R13, 0x14, R12 ;  /* 0x000000140d0c7824 */ /* 0x000fe200078e020c */
[----:B------:R-:W-:Y:S02]  /*0f50*/  LOP3.LUT R13, R21, 0xff, RZ, 0xc0, !PT ;  /* 0x000000ff150d7812 */ /* 0x000fe400078ec0ff */
[----:B------:R-:W-:-:S03]  /*0f60*/  PRMT R8, R8, 0x9910, RZ ;  /* 0x0000991008087816 */ /* 0x000fc600000000ff */
[----:B------:R-:W-:Y:S01]  /*0f70*/  IMAD R13, R13, 0x4, R18 ;  /* 0x000000040d0d7824 */ /* 0x000fe200078e0212 */
[----:B------:R-:W-:Y:S02]  /*0f80*/  LOP3.LUT R18, R15, 0xffff, RZ, 0xc0, !PT ;  /* 0x0000ffff0f127812 */ /* 0x000fe400078ec0ff */
[----:B------:R-:W-:Y:S01]  /*0f90*/  LOP3.LUT R15, R9, 0xfe, RZ, 0xc0, !PT ;  /* 0x000000fe090f7812 */ /* 0x000fe200078ec0ff */
[----:B------:R-:W-:Y:S01]  /*0fa0*/  IMAD R8, R8, 0x5, RZ ;  /* 0x0000000508087824 */ /* 0x000fe200078e02ff */
[----:B------:R-:W-:Y:S01]  /*0fb0*/  SHF.R.U32.HI R9, RZ, 0x8, R18 ;  /* 0x00000008ff097819 */ /* 0x000fe20000011612 */
[----:B------:R-:W-:Y:S01]  /*0fc0*/  IMAD R19, R19, 0x64, R22 ;  /* 0x0000006413137824 */ /* 0x000fe200078e0216 */
[----:B------:R-:W-:Y:S01]  /*0fd0*/  LEA R15, R15, R20, 0x2 ;  /* 0x000000140f0f7211 */ /* 0x000fe200078e10ff */
[----:B------:R-:W-:Y:S01]  /*0fe0*/  IMAD.MOV R21, RZ, RZ, -R8 ;  /* 0x000000ffff157224 */ /* 0x000fe200078e0a08 */
[----:B------:R-:W-:Y:S02]  /*0ff0*/  LOP3.LUT R18, R9, 0xffff, RZ, 0xc0, !PT ;  /* 0x0000ffff09127812 */ /* 0x000fe400078ec0ff */
[----:B------:R-:W-:-:S03]  /*1000*/  PRMT R20, R6, 0x9910, RZ ;  /* 0x0000991006147816 */ /* 0x000fc600000000ff */
[----:B------:R-:W-:Y:S01]  /*1010*/  IMAD R8, R18, 0x14, R19 ;  /* 0x0000001412087824 */ /* 0x000fe200078e0213 */
[----:B------:R-:W-:Y:S01]  /*1020*/  PRMT R19, R21, 0x7710, RZ ;  /* 0x0000771015137816 */ /* 0x000fe200000000ff */
[----:B------:R-:W-:Y:S01]  /*1030*/  IMAD R18, R20, 0x34, RZ ;  /* 0x0000003414127824 */ /* 0x000fe200078e02ff */
[----:B------:R-:W-:-:S03]  /*1040*/  PRMT R21, R5, 0x9910, RZ ;  /* 0x0000991005157816 */ /* 0x000fc600000000ff */
[----:B------:R-:W-:Y:S01]  /*1050*/  IMAD.IADD R16, R16, 0x1, R19 ;  /* 0x0000000110107824 */ /* 0x000fe200078e0213 */
[----:B------:R-:W-:Y:S02]  /*1060*/  MOV R20, R21 ;  /* 0x0000001500147202 */ /* 0x000fe40000000f00 */
[----:B------:R-:W-:Y:S02]  /*1070*/  LOP3.LUT R18, R18, 0xffff, RZ, 0xc0, !PT ;  /* 0x0000ffff12127812 */ /* 0x000fe400078ec0ff */
[----:B------:R-:W-:Y:S01]  /*1080*/  LOP3.LUT R19, R26, 0xff, RZ, 0xc0, !PT ;  /* 0x000000ff1a137812 */ /* 0x000fe200078ec0ff */
[----:B------:R-:W-:Y:S01]  /*1090*/  IMAD R26, R20, 0x34, RZ ;  /* 0x00000034141a7824 */ /* 0x000fe200078e02ff */
[----:B------:R-:W-:Y:S02]  /*10a0*/  SHF.R.U32.HI R18, RZ, 0x8, R18 ;  /* 0x00000008ff127819 */ /* 0x000fe40000011612 */
[----:B------:R-:W-:Y:S01]  /*10b0*/  LOP3.LUT R21, R25, 0xff80, RZ, 0x3c, !PT ;  /* 0x0000ff8019157812 */ /* 0x000fe200078e3cff */
[----:B------:R-:W-:Y:S01]  /*10c0*/  IMAD R20, R19, 0x4, R14 ;  /* 0x0000000413147824 */ /* 0x000fe200078e020e */
[----:B------:R-:W-:Y:S01]  /*10d0*/  LOP3.LUT R19, R18, 0xffff, RZ, 0xc0, !PT ;  /* 0x0000ffff12137812 */ /* 0x000fe200078ec0ff */
[----:B------:R-:W-:Y:S01]  /*10e0*/  IMAD R14, R17, 0x64, R22 ;  /* 0x00000064110e7824 */ /* 0x000fe200078e0216 */
[----:B------:R-:W-:-:S02]  /*10f0*/  LOP3.LUT R26, R26, 0xffff, RZ, 0xc0, !PT ;  /* 0x0000ffff1a1a7812 */ /* 0x000fc400078ec0ff */
[----:B------:R-:W-:Y:S01]  /*1100*/  LOP3.LUT R17, R21, 0xff, RZ, 0xc0, !PT ;  /* 0x000000ff15117812 */ /* 0x000fe200078ec0ff */
[----:B------:R-:W-:Y:S01]  /*1110*/  IMAD R14, R19, 0x14, R14 ;  /* 0x00000014130e7824 */ /* 0x000fe200078e020e */
[----:B------:R-:W-:-:S03]  /*1120*/  SHF.R.U32.HI R19, RZ, 0x8, R26 ;  /* 0x00000008ff137819 */ /* 0x000fc6000001161a */
[----:B------:R-:W-:Y:S02]  /*1130*/  IMAD R26, R17, 0x29, RZ ;  /* 0x00000029111a7824 */ /* 0x000fe400078e02ff */
[----:B------:R-:W-:-:S03]  /*1140*/  IMAD R17, R11, 0x64, R22 ;  /* 0x000000640b117824 */ /* 0x000fc600078e0216 */
[----:B------:R-:W-:-:S04]  /*1150*/  SHF.R.U32.HI R11, RZ, 0xa, R26 ;  /* 0x0000000aff0b7819 */ /* 0x000fc8000001161a */
[----:B------:R-:W-:-:S05]  /*1160*/  PRMT R26, R11, 0x9910, RZ ;  /* 0x000099100b1a7816 */ /* 0x000fca00000000ff */
[----:B------:R-:W-:-:S04]  /*1170*/  IMAD R26, R26, 0x19, RZ ;  /* 0x000000191a1a7824 */ /* 0x000fc800078e02ff */
[----:B------:R-:W-:-:S05]  /*1180*/  IMAD.MOV R26, RZ, RZ, -R26 ;  /* 0x000000ffff1a7224 */ /* 0x000fca00078e0a1a */
[----:B------:R-:W-:-:S04]  /*1190*/  PRMT R26, R26, 0x7710, RZ ;  /* 0x000077101a1a7816 */ /* 0x000fc800000000ff */
[----:B------:R-:W-:-:S04]  /*11a0*/  IADD3 R21, PT, PT, R21, R26, RZ ;  /* 0x0000001a15157210 */ /* 0x000fc80007ffe0ff */
[----:B------:R-:W-:-:S05]  /*11b0*/  LOP3.LUT R26, R21, 0xff, RZ, 0xc0, !PT ;  /* 0x000000ff151a7812 */ /* 0x000fca00078ec0ff */
[----:B------:R-:W-:-:S05]  /*11c0*/  IMAD R26, R26, 0x34, RZ ;  /* 0x000000341a1a7824 */ /* 0x000fca00078e02ff */
[----:B------:R-:W-:Y:S01]  /*11d0*/  SHF.R.U32.HI R27, RZ, 0x8, R26 ;  /* 0x00000008ff1b7819 */ /* 0x000fe2000001161a */
[----:B------:R-:W-:-:S03]  /*11e0*/  IMAD R26, R11, 0x64, R22 ;  /* 0x000000640b1a7824 */ /* 0x000fc600078e0216 */
[----:B------:R-:W-:Y:S02]  /*11f0*/  PRMT R11, R27, 0x9910, RZ ;  /* 0x000099101b0b7816 */ /* 0x000fe400000000ff */
[----:B------:R-:W-:-:S03]  /*1200*/  LOP3.LUT R28, R19, 0xffff, RZ, 0xc0, !PT ;  /* 0x0000ffff131c7812 */ /* 0x000fc600078ec0ff */
[----:B------:R-:W-:-:S04]  /*1210*/  IMAD R11, R11, 0x5, RZ ;  /* 0x000000050b0b7824 */ /* 0x000fc800078e02ff */
[----:B------:R-:W-:Y:S02]  /*1220*/  IMAD.MOV R11, RZ, RZ, -R11 ;  /* 0x000000ffff0b7224 */ /* 0x000fe400078e0a0b */
[----:B------:R-:W-:Y:S01]  /*1230*/  IMAD R17, R28, 0x14, R17 ;  /* 0x000000141c117824 */ /* 0x000fe200078e0211 */
[----:B------:R-:W-:Y:S02]  /*1240*/  LOP3.LUT R0, R0, 0x1c, RZ, 0xc0, !PT ;  /* 0x0000001c00007812 */ /* 0x000fe400078ec0ff */
[----:B------:R-:W-:Y:S02]  /*1250*/  PRMT R28, R11, 0x7710, RZ ;  /* 0x000077100b1c7816 */ /* 0x000fe400000000ff */
[----:B------:R-:W-:Y:S01]  /*1260*/  SHF.R.U32.HI R11, RZ, 0x3, R25 ;  /* 0x00000003ff0b7819 */ /* 0x000fe20000011619 */
[----:B------:R-:W-:-:S04]  /*1270*/  IMAD R26, R27, 0x14, R26 ;  /* 0x000000141b1a7824 */ /* 0x000fc800078e021a */
[----:B------:R-:W-:Y:S01]  /*1280*/  IMAD R27, R11, 0x30, R0 ;  /* 0x000000300b1b7824 */ /* 0x000fe200078e0200 */
[----:B------:R-:W-:Y:S02]  /*1290*/  PRMT R0, R9, 0x9910, RZ ;  /* 0x0000991009007816 */ /* 0x000fe400000000ff */
[----:B------:R-:W-:Y:S02]  /*12a0*/  PRMT R18, R18, 0x9910, RZ ;  /* 0x0000991012127816 */ /* 0x000fe400000000ff */
[----:B------:R-:W-:Y:S01]  /*12b0*/  PRMT R19, R19, 0x9910, RZ ;  /* 0x0000991013137816 */ /* 0x000fe200000000ff */
[----:B------:R-:W-:Y:S02]  /*12c0*/  IMAD R0, R0, 0x5, RZ ;  /* 0x0000000500007824 */ /* 0x000fe400078e02ff */
[----:B------:R-:W-:Y:S02]  /*12d0*/  IMAD R18, R18, 0x5, RZ ;  /* 0x0000000512127824 */ /* 0x000fe400078e02ff */
[----:B------:R-:W-:-:S02]  /*12e0*/  IMAD.MOV R0, RZ, RZ, -R0 ;  /* 0x000000ffff007224 */ /* 0x000fc400078e0a00 */
[----:B------:R-:W-:Y:S02]  /*12f0*/  IMAD R19, R19, 0x5, RZ ;  /* 0x0000000513137824 */ /* 0x000fe400078e02ff */
[----:B------:R-:W-:Y:S01]  /*1300*/  IMAD.IADD R21, R21, 0x1, R28 ;  /* 0x0000000115157824 */ /* 0x000fe200078e021c */
[----:B------:R-:W-:Y:S01]  /*1310*/  PRMT R0, R0, 0x7710, RZ ;  /* 0x0000771000007816 */ /* 0x000fe200000000ff */
[----:B------:R-:W-:Y:S01]  /*1320*/  IMAD.MOV R18, RZ, RZ, -R18 ;  /* 0x000000ffff127224 */ /* 0x000fe200078e0a12 */
[----:B------:R-:W-:Y:S02]  /*1330*/  IADD3 R19, PT, PT, RZ, -R19, RZ ;  /* 0x80000013ff137210 */ /* 0x000fe40007ffe0ff */
[----:B------:R-:W-:Y:S01]  /*1340*/  LOP3.LUT R9, R21, 0xff, RZ, 0xc0, !PT ;  /* 0x000000ff15097812 */ /* 0x000fe200078ec0ff */
[----:B------:R-:W-:Y:S01]  /*1350*/  IMAD.IADD R0, R7, 0x1, R0 ;  /* 0x0000000107007824 */ /* 0x000fe200078e0200 */
[----:B------:R-:W-:Y:S02]  /*1360*/  PRMT R21, R18, 0x7710, RZ ;  /* 0x0000771012157816 */ /* 0x000fe400000000ff */
[----:B------:R-:W-:Y:S01]  /*1370*/  PRMT R18, R19, 0x7710, RZ ;  /* 0x0000771013127816 */ /* 0x000fe200000000ff */
[----:B---3--:R0:W-:Y:S02]  /*1380*/  STS [R15], R2 ;  /* 0x000000020f007388 */ /* 0x0081e40000000800 */
[----:B------:R-:W-:-:S02]  /*1390*/  IMAD.IADD R6, R6, 0x1, R21 ;  /* 0x0000000106067824 */ /* 0x000fc400078e0215 */
[----:B------:R1:W-:Y:S01]  /*13a0*/  STS [R20], R3 ;  /* 0x0000000314007388 */ /* 0x0003e20000000800 */
[----:B------:R-:W-:Y:S02]  /*13b0*/  LOP3.LUT R19, R16, 0xff, RZ, 0xc0, !PT ;  /* 0x000000ff10137812 */ /* 0x000fe400078ec0ff */
[----:B0-----:R-:W-:Y:S02]  /*13c0*/  IADD3 R2, PT, PT, R5, R18, RZ ;  /* 0x0000001205027210 */ /* 0x001fe40007ffe0ff */
[----:B-1----:R-:W-:Y:S01]  /*13d0*/  LOP3.LUT R3, R0, 0xff, RZ, 0xc0, !PT ;  /* 0x000000ff00037812 */ /* 0x002fe200078ec0ff */
[----:B------:R-:W-:Y:S01]  /*13e0*/  VIADD R0, R25, 0x20 ;  /* 0x0000002019007836 */ /* 0x000fe20000000000 */
[----:B------:R-:W-:Y:S02]  /*13f0*/  LOP3.LUT R2, R2, 0xff, RZ, 0xc0, !PT ;  /* 0x000000ff02027812 */ /* 0x000fe400078ec0ff */
[----:B------:R-:W-:Y:S02]  /*1400*/  LOP3.LUT R5, R6, 0xff, RZ, 0xc0, !PT ;  /* 0x000000ff06057812 */ /* 0x000fe400078ec0ff */
[----:B------:R-:W-:Y:S01]  /*1410*/  LOP3.LUT R0, R0, 0x7f8, RZ, 0xc0, !PT ;  /* 0x000007f800007812 */ /* 0x000fe200078ec0ff */
[----:B--2---:R0:W-:Y:S01]  /*1420*/  STS [R13], R4 ;  /* 0x000000040d007388 */ /* 0x0041e20000000800 */
[----:B------:R-:W-:Y:S01]  /*1430*/  LEA R8, R3, R8, 0x2 ;  /* 0x0000000803087211 */ /* 0x000fe200078e10ff */
[----:B------:R-:W-:Y:S01]  /*1440*/  IMAD R6, R2, 0x4, R17 ;  /* 0x0000000402067824 */ /* 0x000fe200078e0211 */
[----:B------:R-:W-:Y:S01]  /*1450*/  IADD3 R10, PT, PT, R27, 0x68, R10 ;  /* 0x000000681b0a7810 */ /* 0x000fe20007ffe00a */
[----:B------:R-:W-:Y:S01]  /*1460*/  IMAD R7, R19, 0x4, R12 ;  /* 0x0000000413077824 */ /* 0x000fe200078e020c */
[----:B------:R-:W-:Y:S01]  /*1470*/  LEA R9, R9, R26, 0x2 ;  /* 0x0000001a09097211 */ /* 0x000fe200078e10ff */
[----:B------:R-:W-:Y:S01]  /*1480*/  IMAD R5, R5, 0x4, R14 ;  /* 0x0000000405057824 */ /* 0x000fe200078e020e */
[----:B------:R-:W-:Y:S01]  /*1490*/  SHF.L.U32 R3, R24, 0xa, RZ ;  /* 0x0000000a18037819 */ /* 0x000fe200000006ff */
[----:B------:R-:W-:Y:S01]  /*14a0*/  IMAD.MOV.U32 R2, RZ, RZ, RZ ;  /* 0x000000ffff027224 */ /* 0x000fe200078e00ff */
[----:B------:R-:W-:-:S02]  /*14b0*/  LOP3.LUT R0, R0, 0x7, R25, 0xf8, !PT ;  /* 0x0000000700007812 */ /* 0x000fc400078ef819 */
[----:B0-----:R-:W-:-:S07]  /*14c0*/  LOP3.LUT R4, R25, 0x7, RZ, 0xc0, !PT ;  /* 0x0000000719047812 */ /* 0x001fce00078ec0ff */
.L_x_6:
[----:B0-----:R-:W0:Y:S01]  /*14d0*/  LDC.64 R16, c[0x0][0x398] ;  /* 0x0000e600ff107b82 */ /* 0x001e220000000a00 */
[----:B------:R-:W-:Y:S01]  /*14e0*/  ISETP.GT.U32.AND P0, PT, R25, 0x15, PT ;  /* 0x000000151900780c */ /* 0x000fe20003f04070 */
[----:B------:R-:W-:-:S06]  /*14f0*/  IMAD R19, R2, 0x96, R23 ;  /* 0x0000009602137824 */ /* 0x000fcc00078e0217 */
[----:B------:R-:W1:Y:S06]  /*1500*/  LDC.64 R14, c[0x0][0x3a0] ;  /* 0x0000e800ff0e7b82 */ /* 0x000e6c0000000a00 */
[----:B------:R-:W-:Y:S02]  /*1510*/  @!P0 IMAD R13, R2, 0x96, R25 ;  /* 0x00000096020d8824 */ /* 0x000fe400078e0219 */
[----:B0-----:R-:W-:-:S04]  /*1520*/  IMAD.WIDE.U32 R18, R19, 0x4, R16 ;  /* 0x0000000413127825 */ /* 0x001fc800078e0010 */
[----:B------:R-:W-:Y:S01]  /*1530*/  @!P0 IMAD.WIDE.U32 R16, R13, 0x4, R16 ;  /* 0x000000040d108825 */ /* 0x000fe200078e0010 */
[----:B------:R-:W2:Y:S04]  /*1540*/  LDG.E.64 R20, desc[UR6][R18.64+0x100] ;  /* 0x0001000612147981 */ /* 0x000ea8000c1e1b00 */
[----:B------:R0:W3:Y:S04]  /*1550*/  LDG.E.64 R12, desc[UR6][R18.64] ;  /* 0x00000006120c7981 */ /* 0x0000e8000c1e1b00 */
[----:B------:R-:W4:Y:S01]  /*1560*/  @!P0 LDG.E R16, desc[UR6][R16.64+0x200] ;  /* 0x0002000610108981 */ /* 0x000f22000c1e1900 */
[----:B-1----:R-:W-:-:S05]  /*1570*/  IMAD.WIDE.U32 R14, R2, 0x4, R14 ;  /* 0x00000004020e7825 */ /* 0x002fca00078e000e */
[----:B------:R1:W5:Y:S01]  /*1580*/  LDG.E R26, desc[UR6][R14.64] ;  /* 0x000000060e1a7981 */ /* 0x000362000c1e1900 */
[----:B------:R-:W-:Y:S02]  /*1590*/  HFMA2 R29, -RZ, RZ, 0, 0 ;  /* 0x00000000ff1d7431 */ /* 0x000fe400000001ff */
[----:B------:R-:W-:Y:S02]  /*15a0*/  VIADD R27, R22, 0x30 ;  /* 0x00000030161b7836 */ /* 0x000fe40000000000 */
[----:B0-----:R-:W-:Y:S01]  /*15b0*/  IMAD.MOV.U32 R18, RZ, RZ, R10 ;  /* 0x000000ffff127224 */ /* 0x001fe200078e000a */
[----:B------:R-:W-:Y:S01]  /*15c0*/  UMOV UR4, 0x30 ;  /* 0x0000003000047882 */ /* 0x000fe20000000000 */
[----:B---3--:R1:W-:Y:S04]  /*15d0*/  STS [R7], R12 ;  /* 0x0000000c07007388 */ /* 0x0083e80000000800 */
[----:B------:R1:W-:Y:S04]  /*15e0*/  STS [R8], R13 ;  /* 0x0000000d08007388 */ /* 0x0003e80000000800 */
[----:B--2---:R1:W-:Y:S04]  /*15f0*/  STS [R5], R20 ;  /* 0x0000001405007388 */ /* 0x0043e80000000800 */
[----:B------:R1:W-:Y:S04]  /*1600*/  STS [R6], R21 ;  /* 0x0000001506007388 */ /* 0x0003e80000000800 */
[----:B----4-:R1:W-:Y:S02]  /*1610*/  @!P0 STS [R9], R16 ;  /* 0x0000001009008388 */ /* 0x0103e40000000800 */
.L_x_4:
[----:B-1----:R-:W-:Y:S01]  /*1620*/  LDS R14, [R18+-0x68] ;  /* 0xffff9800120e7984 */ /* 0x002fe20000000800 */
[----:B------:R-:W-:-:S03]  /*1630*/  UIADD3 UR4, UPT, UPT, UR4, 0x64, URZ ;  /* 0x0000006404047890 */ /* 0x000fc6000fffe0ff */
[----:B------:R-:W0:Y:S01]  /*1640*/  LDS R15, [R27+-0x30] ;  /* 0xffffd0001b0f7984 */ /* 0x000e220000000800 */
[----:B------:R-:W-:-:S03]  /*1650*/  UISETP.NE.AND UP0, UPT, UR4, 0x288, UPT ;  /* 0x000002880400788c */ /* 0x000fc6000bf05270 */
[----:B------:R-:W-:Y:S04]  /*1660*/  LDS R16, [R18+-0x64] ;  /* 0xffff9c0012107984 */ /* 0x000fe80000000800 */
[----:B------:R-:W1:Y:S04]  /*1670*/  LDS R17, [R27+-0x2c] ;  /* 0xffffd4001b117984 */ /* 0x000e680000000800 */
[----:B------:R-:W-:Y:S04]  /*1680*/  LDS R12, [R18+-0x60] ;  /* 0xffffa000120c7984 */ /* 0x000fe80000000800 */
[----:B------:R-:W2:Y:S01]  /*1690*/  LDS R13, [R27+-0x28] ;  /* 0xffffd8001b0d7984 */ /* 0x000ea20000000800 */
[----:B0-----:R-:W-:-:S03]  /*16a0*/  FFMA R29, R14, R15, R29 ;  /* 0x0000000f0e1d7223 */ /* 0x001fc6000000001d */
[----:B------:R-:W-:Y:S04]  /*16b0*/  LDS R14, [R18+-0x5c] ;  /* 0xffffa400120e7984 */ /* 0x000fe80000000800 */
[----:B------:R-:W0:Y:S01]  /*16c0*/  LDS R15, [R27+-0x24] ;  /* 0xffffdc001b0f7984 */ /* 0x000e220000000800 */
[----:B-1----:R-:W-:-:S03]  /*16d0*/  FFMA R29, R16, R17, R29 ;  /* 0x00000011101d7223 */ /* 0x002fc6000000001d */
[----:B------:R-:W-:Y:S04]  /*16e0*/  LDS R16, [R18+-0x58] ;  /* 0xffffa80012107984 */ /* 0x000fe80000000800 */
[----:B------:R-:W1:Y:S01]  /*16f0*/  LDS R17, [R27+-0x20] ;  /* 0xffffe0001b117984 */ /* 0x000e620000000800 */
[----:B--2---:R-:W-:-:S03]  /*1700*/  FFMA R29, R12, R13, R29 ;  /* 0x0000000d0c1d7223 */ /* 0x004fc6000000001d */
        /* <DEDUP_REMOVED lines=10> */
[----:B------:R-:W2:Y:S04]  /*17b0*/  LDS R13, [R27+-0x10] ;  /* 0xfffff0001b0d7984 */ /* 0x000ea80000000800 */
[----:B------:R-:W-:Y:S01]  /*17c0*/  LDS R29, [R18+0x68] ;  /* 0x00006800121d7984 */ /* 0x000fe20000000800 */
        /* <DEDUP_REMOVED lines=10> */
[----:B------:R-:W-:Y:S04]  /*1870*/  LDS R14, [R18] ;  /* 0x00000000120e7984 */ /* 0x000fe80000000800 */
[----:B------:R-:W0:Y:S01]  /*1880*/  LDS R15, [R27] ;  /* 0x000000001b0f7984 */ /* 0x000e220000000800 */
[----:B-1----:R-:W-:-:S03]  /*1890*/  FFMA R19, R17, R16, R20 ;  /* 0x0000001011137223 */ /* 0x002fc60000000014 */
[----:B------:R-:W-:Y:S04]  /*18a0*/  LDS R17, [R18+0x4] ;  /* 0x0000040012117984 */ /* 0x000fe80000000800 */
[----:B------:R-:W1:Y:S01]  /*18b0*/  LDS R16, [R27+0x4] ;  /* 0x000004001b107984 */ /* 0x000e620000000800 */
[----:B--2---:R-:W-:-:S03]  /*18c0*/  FFMA R19, R12, R13, R19 ;  /* 0x0000000d0c137223 */ /* 0x004fc60000000013 */
[----:B------:R-:W-:Y:S04]  /*18d0*/  LDS R13, [R18+0x8] ;  /* 0x00000800120d7984 */ /* 0x000fe80000000800 */
[----:B------:R-:W2:Y:S01]  /*18e0*/  LDS R12, [R27+0x8] ;  /* 0x000008001b0c7984 */ /* 0x000ea20000000800 */
[----:B0-----:R-:W-:-:S03]  /*18f0*/  FFMA R20, R14, R15, R19 ;  /* 0x0000000f0e147223 */ /* 0x001fc60000000013 */
[----:B------:R-:W-:Y:S04]  /*1900*/  LDS R14, [R18+0x28] ;  /* 0x00002800120e7984 */ /* 0x000fe80000000800 */
[----:B------:R-:W0:Y:S01]  /*1910*/  LDS R15, [R27+0xc] ;  /* 0x00000c001b0f7984 */ /* 0x000e220000000800 */
        /* <DEDUP_REMOVED lines=22> */
[----:B------:R2:W-:Y:S04]  /*1a80*/  LDS R12, [R18+0x64] ;  /* 0x00006400120c7984 */ /* 0x0005e80000000800 */
[----:B------:R-:W3:Y:S01]  /*1a90*/  LDS R19, [R27+0x2c] ;  /* 0x00002c001b137984 */ /* 0x000ee20000000800 */
[----:B--2---:R-:W-:Y:S02]  /*1aa0*/  VIADD R18, R18, 0x240 ;  /* 0x0000024012127836 */ /* 0x004fe40000000000 */
[----:B0-----:R-:W-:Y:S02]  /*1ab0*/  FFMA R13, R14, R15, R13 ;  /* 0x0000000f0e0d7223 */ /* 0x001fe4000000000d */
[----:B------:R0:W2:Y:S02]  /*1ac0*/  LDS R14, [R27+0x30] ;  /* 0x000030001b0e7984 */ /* 0x0000a40000000800 */
[----:B-1----:R-:W-:Y:S01]  /*1ad0*/  FFMA R13, R16, R17, R13 ;  /* 0x00000011100d7223 */ /* 0x002fe2000000000d */
[----:B0-----:R-:W-:-:S03]  /*1ae0*/  IADD3 R27, PT, PT, R27, 0x64, RZ ;  /* 0x000000641b1b7810 */ /* 0x001fc60007ffe0ff */
[----:B---3--:R-:W-:-:S04]  /*1af0*/  FFMA R12, R12, R19, R13 ;  /* 0x000000130c0c7223 */ /* 0x008fc8000000000d */
[----:B--2---:R-:W-:Y:S01]  /*1b00*/  FFMA R29, R29, R14, R12 ;  /* 0x0000000e1d1d7223 */ /* 0x004fe2000000000c */
[----:B------:R-:W-:Y:S06]  /*1b10*/  BRA.U UP0, `(.L_x_4) ;  /* 0xfffffff900c07547 */ /* 0x000fec000b83ffff */
[----:B------:R-:W0:Y:S01]  /*1b20*/  LDC.64 R12, c[0x0][0x388] ;  /* 0x0000e200ff0c7b82 */ /* 0x000e220000000a00 */
[----:B------:R-:W1:Y:S01]  /*1b30*/  S2R R17, SR_CgaCtaId ;  /* 0x0000000000117919 */ /* 0x000e620000008800 */
[----:B------:R-:W-:Y:S02]  /*1b40*/  IMAD R16, R2, 0x40, R3 ;  /* 0x0000004002107824 */ /* 0x000fe400078e0203 */
[----:B-----5:R-:W-:Y:S01]  /*1b50*/  FADD R29, R26, R29 ;  /* 0x0000001d1a1d7221 */ /* 0x020fe20000000000 */
[----:B------:R-:W-:Y:S01]  /*1b60*/  MOV R18, 0x400 ;  /* 0x0000040000127802 */ /* 0x000fe20000000f00 */
[----:B------:R-:W-:Y:S02]  /*1b70*/  HFMA2 R19, -RZ, RZ, 0, 0 ;  /* 0x00000000ff137431 */ /* 0x000fe400000001ff */
[----:B------:R-:W-:Y:S01]  /*1b80*/  IMAD.IADD R15, R16, 0x1, R25 ;  /* 0x00000001100f7824 */ /* 0x000fe200078e0219 */
[----:B------:R-:W-:-:S03]  /*1b90*/  FMNMX R29, RZ, R29, !PT ;  /* 0x0000001dff1d7209 */ /* 0x000fc60007800000 */
[----:B0-----:R-:W-:-:S05]  /*1ba0*/  IMAD.WIDE.U32 R14, R15, 0x4, R12 ;  /* 0x000000040f0e7825 */ /* 0x001fca00078e000c */
[----:B------:R0:W-:Y:S01]  /*1bb0*/  STG.E desc[UR6][R14.64], R29 ;  /* 0x0000001d0e007986 */ /* 0x0001e2000c101906 */
[----:B-1----:R-:W-:Y:S01]  /*1bc0*/  LEA R18, R17, R18, 0x18 ;  /* 0x0000001211127211 */ /* 0x002fe200078ec0ff */
[----:B------:R-:W-:-:S07]  /*1bd0*/  IMAD.MOV.U32 R17, RZ, RZ, RZ ;  /* 0x000000ffff117224 */ /* 0x000fce00078e00ff */
.L_x_5:
[----:B0-----:R-:W-:-:S04]  /*1be0*/  IMAD R14, R17, 0x240, R18 ;  /* 0x00000240110e7824 */ /* 0x001fc800078e0212 */
[----:B------:R-:W-:Y:S02]  /*1bf0*/  IMAD R15, R11, 0x30, R14 ;  /* 0x000000300b0f7824 */ /* 0x000fe400078e020e */
[C---:B------:R-:W-:Y:S01]  /*1c00*/  IMAD R14, R17.reuse, 0x64, R22 ;  /* 0x00000064110e7824 */ /* 0x040fe200078e0216 */
[----:B------:R-:W-:Y:S01]  /*1c10*/  IADD3 R17, PT, PT, R17, 0x1, RZ ;  /* 0x0000000111117810 */ /* 0x000fe20007ffe0ff */
[----:B------:R-:W-:-:S03]  /*1c20*/  IMAD R15, R4, 0x4, R15 ;  /* 0x00000004040f7824 */ /* 0x000fc600078e020f */
[----:B------:R-:W-:Y:S01]  /*1c30*/  LDS R21, [R14] ;  /* 0x000000000e157984 */ /* 0x000fe20000000800 */
[----:B------:R-:W-:-:S03]  /*1c40*/  ISETP.NE.AND P0, PT, R17, 0x6, PT ;  /* 0x000000061100780c */ /* 0x000fc60003f05270 */
[----:B------:R-:W0:Y:S04]  /*1c50*/  LDS R20, [R15+0xc0] ;  /* 0x0000c0000f147984 */ /* 0x000e280000000800 */
[----:B------:R-:W-:Y:S04]  /*1c60*/  LDS R27, [R14+0x60] ;  /* 0x000060000e1b7984 */ /* 0x000fe80000000800 */
[----:B------:R-:W-:Y:S01]  /*1c70*/  LDS R28, [R15+0x190] ;  /* 0x000190000f1c7984 */ /* 0x000fe20000000800 */
[----:B0-----:R-:W-:-:S03]  /*1c80*/  FFMA R20, R20, R21, R19 ;  /* 0x0000001514147223 */ /* 0x001fc60000000013 */
[----:B------:R-:W-:Y:S04]  /*1c90*/  LDS R21, [R14+0x4] ;  /* 0x000004000e157984 */ /* 0x000fe80000000800 */
[----:B------:R-:W0:Y:S02]  /*1ca0*/  LDS R19, [R15+0xc4] ;  /* 0x0000c4000f137984 */ /* 0x000e240000000800 */
[----:B0-----:R-:W-:Y:S02]  /*1cb0*/  FFMA R19, R19, R21, R20 ;  /* 0x0000001513137223 */ /* 0x001fe40000000014 */
[----:B------:R-:W-:Y:S04]  /*1cc0*/  LDS R21, [R14+0x8] ;  /* 0x000008000e157984 */ /* 0x000fe80000000800 */
[----:B------:R-:W0:Y:S02]  /*1cd0*/  LDS R20, [R15+0xc8] ;  /* 0x0000c8000f147984 */ /* 0x000e240000000800 */
[----:B0-----:R-:W-:-:S02]  /*1ce0*/  FFMA R19, R20, R21, R19 ;  /* 0x0000001514137223 */ /* 0x001fc40000000013 */
        /* <DEDUP_REMOVED lines=62> */
[----:B0-----:R-:W-:-:S04]  /*20d0*/  FFMA R19, R20, R21, R19 ;  /* 0x0000001514137223 */ /* 0x001fc80000000013 */
[----:B------:R-:W-:Y:S01]  /*20e0*/  FFMA R19, R28, R27, R19 ;  /* 0x0000001b1c137223 */ /* 0x000fe20000000013 */
[----:B------:R-:W-:Y:S06]  /*20f0*/  @P0 BRA `(.L_x_5) ;  /* 0xfffffff800b80947 */ /* 0x000fec000383ffff */
[----:B------:R-:W-:Y:S02]  /*2100*/  VIADD R2, R2, 0x1 ;  /* 0x0000000102027836 */ /* 0x000fe40000000000 */
[----:B------:R-:W-:Y:S01]  /*2110*/  FADD R19, R26, R19 ;  /* 0x000000131a137221 */ /* 0x000fe20000000000 */
[----:B------:R-:W-:Y:S02]  /*2120*/  IMAD.IADD R15, R0, 0x1, R16 ;  /* 0x00000001000f7824 */ /* 0x000fe400078e0210 */
[----:B------:R-:W-:Y:S02]  /*2130*/  ISETP.NE.AND P0, PT, R2, 0x10, PT ;  /* 0x000000100200780c */ /* 0x000fe40003f05270 */
[----:B------:R-:W-:Y:S01]  /*2140*/  IMAD.WIDE.U32 R12, R15, 0x4, R12 ;  /* 0x000000040f0c7825 */ /* 0x000fe200078e000c */
[----:B------:R-:W-:-:S05]  /*2150*/  FMNMX R19, RZ, R19, !PT ;  /* 0x00000013ff137209 */ /* 0x000fca0007800000 */
[----:B------:R0:W-:Y:S05]  /*2160*/  STG.E desc[UR6][R12.64], R19 ;  /* 0x000000130c007986 */ /* 0x0001ea000c101906 */
[----:B------:R-:W-:Y:S05]  /*2170*/  @P0 BRA `(.L_x_6) ;  /* 0xfffffff000d40947 */ /* 0x000fea000383ffff */
[----:B------:R-:W1:Y:S01]  /*2180*/  LDCU.64 UR4, c[0x0][0x388] ;  /* 0x00007100ff0477ac */ /* 0x000e620008000a00 */
[C---:B------:R-:W-:Y:S01]  /*2190*/  SHF.L.U32 R0, R25.reuse, 0x4, RZ ;  /* 0x0000000419007819 */ /* 0x040fe200000006ff */
[----:B------:R-:W-:-:S03]  /*21a0*/  IMAD.SHL.U32 R25, R25, 0x4, RZ ;  /* 0x0000000419197824 */ /* 0x000fc600078e00ff */
[C---:B------:R-:W-:Y:S02]  /*21b0*/  LOP3.LUT R2, R0.reuse, 0x20, RZ, 0xc0, !PT ;  /* 0x0000002000027812 */ /* 0x040fe400078ec0ff */
[----:B------:R-:W-:Y:S02]  /*21c0*/  LOP3.LUT R0, R0, 0x3fc0, RZ, 0xc0, !PT ;  /* 0x00003fc000007812 */ /* 0x000fe400078ec0ff */
[----:B------:R-:W-:-:S04]  /*21d0*/  LOP3.LUT R2, R2, 0x4, R25, 0xf8, !PT ;  /* 0x0000000402027812 */ /* 0x000fc800078ef819 */
[----:B------:R-:W-:-:S04]  /*21e0*/  IADD3 R0, P0, P1, R2, R0, R3 ;  /* 0x0000000002007210 */ /* 0x000fc8000791e003 */
[----:B------:R-:W-:Y:S02]  /*21f0*/  IADD3.X R3, PT, PT, RZ, RZ, RZ, P0, P1 ;  /* 0x000000ffff037210 */ /* 0x000fe400007e24ff */
[----:B-1----:R-:W-:-:S04]  /*2200*/  LEA R20, P0, R0, UR4, 0x2 ;  /* 0x0000000400147c11 */ /* 0x002fc8000f8010ff */
[----:B------:R-:W-:Y:S02]  /*2210*/  LEA.HI.X R21, R0, UR5, R3, 0x2, P0 ;  /* 0x0000000500157c11 */ /* 0x000fe400080f1403 */
[----:B------:R-:W1:Y:S03]  /*2220*/  LDC.64 R2, c[0x0][0x390] ;  /* 0x0000e400ff027b82 */ /* 0x000e660000000a00 */
[----:B0-----:R-:W2:Y:S04]  /*2230*/  LDG.E.128 R16, desc[UR6][R20.64+0x20] ;  /* 0x0000200614107981 */ /* 0x001ea8000c1e1d00 */
[----:B------:R-:W3:Y:S04]  /*2240*/  LDG.E.128 R8, desc[UR6][R20.64+0x60] ;  /* 0x0000600614087981 */ /* 0x000ee8000c1e1d00 */
[----:B------:R-:W4:Y:S04]  /*2250*/  LDG.E.128 R12, desc[UR6][R20.64] ;  /* 0x00000006140c7981 */ /* 0x000f28000c1e1d00 */
[----:B------:R-:W5:Y:S01]  /*2260*/  LDG.E.128 R4, desc[UR6][R20.64+0x40] ;  /* 0x0000400614047981 */ /* 0x000f62000c1e1d00 */
[----:B------:R-:W-:-:S02]  /*2270*/  LOP3.LUT R27, R25, 0xff0, RZ, 0xc0, !PT ;  /* 0x00000ff0191b7812 */ /* 0x000fc400078ec0ff */
[----:B------:R-:W-:-:S03]  /*2280*/  LOP3.LUT R0, R25, 0x8, RZ, 0xc0, !PT ;  /* 0x0000000819007812 */ /* 0x000fc600078ec0ff */
[----:B------:R-:W-:Y:S01]  /*2290*/  IMAD R27, R24, 0x100, R27 ;  /* 0x00000100181b7824 */ /* 0x000fe200078e021b */
[----:B------:R-:W-:Y:S02]  /*22a0*/  LOP3.LUT R0, R0, 0x2, R23, 0xf8, !PT ;  /* 0x0000000200007812 */ /* 0x000fe400078ef817 */
[----:B--2---:R-:W-:Y:S02]  /*22b0*/  FMNMX R16, R16, R17, !PT ;  /* 0x0000001110107209 */ /* 0x004fe40007800000 */
[----:B------:R-:W-:Y:S02]  /*22c0*/  IADD3 R17, PT, PT, R27, R0, RZ ;  /* 0x000000001b117210 */ /* 0x000fe40007ffe0ff */
[----:B------:R-:W-:Y:S02]  /*22d0*/  FMNMX R0, R18, R19, !PT ;  /* 0x0000001312007209 */ /* 0x000fe40007800000 */
[----:B---3--:R-:W-:Y:S02]  /*22e0*/  FMNMX R8, R8, R9, !PT ;  /* 0x0000000908087209 */ /* 0x008fe40007800000 */
[----:B------:R-:W-:Y:S01]  /*22f0*/  FMNMX R10, R10, R11, !PT ;  /* 0x0000000b0a0a7209 */ /* 0x000fe20007800000 */
[----:B-1----:R-:W-:Y:S01]  /*2300*/  IMAD.WIDE.U32 R18, R17, 0x4, R2 ;  /* 0x0000000411127825 */ /* 0x002fe200078e0002 */
[----:B----4-:R-:W-:-:S02]  /*2310*/  FMNMX3 R23, R12, R13, R16, !PT ;  /* 0x0000000d0c177276 */ /* 0x010fc40007800010 */
[----:B------:R-:W-:Y:S02]  /*2320*/  FMNMX3 R29, R14, R15, R0, !PT ;  /* 0x0000000f0e1d7276 */ /* 0x000fe40007800000 */
[----:B-----5:R-:W-:Y:S02]  /*2330*/  FMNMX3 R0, R4, R5, R8, !PT ;  /* 0x0000000504007276 */ /* 0x020fe40007800008 */
[----:B------:R-:W-:Y:S01]  /*2340*/  FMNMX3 R16, R6, R7, R10, !PT ;  /* 0x0000000706107276 */ /* 0x000fe2000780000a */
[----:B------:R-:W-:Y:S04]  /*2350*/  STG.E desc[UR6][R18.64], R23 ;  /* 0x0000001712007986 */ /* 0x000fe8000c101906 */
[----:B------:R-:W-:Y:S04]  /*2360*/  STG.E desc[UR6][R18.64+0x4], R29 ;  /* 0x0000041d12007986 */ /* 0x000fe8000c101906 */
[----:B------:R-:W-:Y:S04]  /*2370*/  STG.E desc[UR6][R18.64+0x10], R0 ;  /* 0x0000100012007986 */ /* 0x000fe8000c101906 */
[----:B------:R-:W-:Y:S04]  /*2380*/  STG.E desc[UR6][R18.64+0x14], R16 ;  /* 0x0000141012007986 */ /* 0x000fe8000c101906 */
[----:B------:R-:W2:Y:S04]  /*2390*/  LDG.E.128 R12, desc[UR6][R20.64+0x820] ;  /* 0x00082006140c7981 */ /* 0x000ea8000c1e1d00 */
[----:B------:R-:W3:Y:S04]  /*23a0*/  LDG.E.128 R8, desc[UR6][R20.64+0x860] ;  /* 0x0008600614087981 */ /* 0x000ee8000c1e1d00 */
[----:B------:R-:W4:Y:S04]  /*23b0*/  LDG.E.128 R4, desc[UR6][R20.64+0x800] ;  /* 0x0008000614047981 */ /* 0x000f28000c1e1d00 */
[----:B------:R-:W5:Y:S01]  /*23c0*/  LDG.E.128 R24, desc[UR6][R20.64+0x840] ;  /* 0x0008400614187981 */ /* 0x000f62000c1e1d00 */
[----:B------:R-:W-:-:S04]  /*23d0*/  VIADD R17, R17, 0x80 ;  /* 0x0000008011117836 */ /* 0x000fc80000000000 */
[----:B------:R-:W-:Y:S01]  /*23e0*/  IMAD.WIDE.U32 R2, R17, 0x4, R2 ;  /* 0x0000000411027825 */ /* 0x000fe200078e0002 */
[----:B--2---:R-:W-:Y:S02]  /*23f0*/  FMNMX R12, R12, R13, !PT ;  /* 0x0000000d0c0c7209 */ /* 0x004fe40007800000 */
[----:B------:R-:W-:Y:S02]  /*2400*/  FMNMX R14, R14, R15, !PT ;  /* 0x0000000f0e0e7209 */ /* 0x000fe40007800000 */
[----:B---3--:R-:W-:Y:S02]  /*2410*/  FMNMX R8, R8, R9, !PT ;  /* 0x0000000908087209 */ /* 0x008fe40007800000 */
[----:B------:R-:W-:Y:S02]  /*2420*/  FMNMX R10, R10, R11, !PT ;  /* 0x0000000b0a0a7209 */ /* 0x000fe40007800000 */
[----:B----4-:R-:W-:Y:S02]  /*2430*/  FMNMX3 R5, R4, R5, R12, !PT ;  /* 0x0000000504057276 */ /* 0x010fe4000780000c */
[----:B------:R-:W-:-:S02]  /*2440*/  FMNMX3 R7, R6, R7, R14, !PT ;  /* 0x0000000706077276 */ /* 0x000fc4000780000e */
[----:B-----5:R-:W-:Y:S02]  /*2450*/  FMNMX3 R25, R24, R25, R8, !PT ;  /* 0x0000001918197276 */ /* 0x020fe40007800008 */
[----:B------:R-:W-:Y:S01]  /*2460*/  FMNMX3 R27, R26, R27, R10, !PT ;  /* 0x0000001b1a1b7276 */ /* 0x000fe2000780000a */
[----:B------:R-:W-:Y:S04]  /*2470*/  STG.E desc[UR6][R2.64], R5 ;  /* 0x0000000502007986 */ /* 0x000fe8000c101906 */
[----:B------:R-:W-:Y:S04]  /*2480*/  STG.E desc[UR6][R2.64+0x4], R7 ;  /* 0x0000040702007986 */ /* 0x000fe8000c101906 */
[----:B------:R-:W-:Y:S04]  /*2490*/  STG.E desc[UR6][R2.64+0x10], R25 ;  /* 0x0000101902007986 */ /* 0x000fe8000c101906 */
[----:B------:R-:W-:Y:S01]  /*24a0*/  STG.E desc[UR6][R2.64+0x14], R27 ;  /* 0x0000141b02007986 */ /* 0x000fe2000c101906 */
[----:B------:R-:W-:Y:S05]  /*24b0*/  EXIT ;  /* 0x000000000000794d */ /* 0x000fea0003800000 */
.L_x_7:
        /* <DEDUP_REMOVED lines=12> */
.L_x_13:


//--------------------- .text._Z10Conv1_ReLuPfS_S_S_S_ --------------------------
	.section	.text._Z10Conv1_ReLuPfS_S_S_S_,"ax",@progbits
	.align	128
        .global         _Z10Conv1_ReLuPfS_S_S_S_
        .type           _Z10Conv1_ReLuPfS_S_S_S_,@function
        .size           _Z10Conv1_ReLuPfS_S_S_S_,(.L_x_14 - _Z10Conv1_ReLuPfS_S_S_S_)
        .other          _Z10Conv1_ReLuPfS_S_S_S_,@"STO_CUDA_ENTRY STV_DEFAULT"
_Z10Conv1_ReLuPfS_S_S_S_:
.text._Z10Conv1_ReLuPfS_S_S_S_:
[----:B------:R-:W-:Y:S01]  /*0000*/  LDC R1, c[0x0][0x37c] ;  /* 0x0000df00ff017b82 */ /* 0x000fe20000000800 */
[----:B------:R-:W0:Y:S01]  /*0010*/  S2R R0, SR_CTAID.X ;  /* 0x0000000000007919 */ /* 0x000e220000002500 */
[----:B------:R-:W1:Y:S01]  /*0020*/  LDCU.64 UR4, c[0x0][0x380] ;  /* 0x00007000ff0477ac */ /* 0x000e620008000a00 */
[----:B------:R-:W2:Y:S01]  /*0030*/  S2R R2, SR_TID.X ;  /* 0x0000000000027919 */ /* 0x000ea20000002100 */
[----:B------:R-:W3:Y:S01]  /*0040*/  LDCU.64 UR8, c[0x0][0x358] ;  /* 0x00006b00ff0877ac */ /* 0x000ee20008000a00 */
[----:B0-----:R-:W-:Y:S02]  /*0050*/  IMAD R16, R0, 0x310, RZ ;  /* 0x0000031000107824 */ /* 0x001fe400078e02ff */
[----:B--2---:R-:W-:-:S05]  /*0060*/  IMAD.SHL.U32 R5, R2, 0x4, RZ ;  /* 0x0000000402057824 */ /* 0x004fca00078e00ff */
[----:B------:R-:W-:-:S05]  /*0070*/  IADD3 R3, P0, PT, R16, R5, RZ ;  /* 0x0000000510037210 */ /* 0x000fca0007f1e0ff */
[----:B------:R-:W-:Y:S01]  /*0080*/  IMAD.X R4, RZ, RZ, RZ, P0 ;  /* 0x000000ffff047224 */ /* 0x000fe200000e06ff */
[----:B-1----:R-:W-:-:S04]  /*0090*/  LEA R42, P0, R3, UR4, 0x2 ;  /* 0x00000004032a7c11 */ /* 0x002fc8000f8010ff */
[----:B------:R-:W-:-:S05]  /*00a0*/  LEA.HI.X R43, R3, UR5, R4, 0x2, P0 ;  /* 0x00000005032b7c11 */ /* 0x000fca00080f1404 */
[----:B---3--:R-:W2:Y:S01]  /*00b0*/  LDG.E.128 R32, desc[UR8][R42.64] ;  /* 0x000000082a207981 */ /* 0x008ea2000c1e1d00 */
[C---:B------:R-:W-:Y:S01]  /*00c0*/  VIADD R21, R5.reuse, 0x1 ;  /* 0x0000000105157836 */ /* 0x040fe20000000000 */
[C---:B------:R-:W-:Y:S01]  /*00d0*/  IADD3 R27, PT, PT, R5.reuse, 0x3, RZ ;  /* 0x00000003051b7810 */ /* 0x040fe20007ffe0ff */
[C---:B------:R-:W-:Y:S01]  /*00e0*/  VIADD R20, R5.reuse, 0x2 ;  /* 0x0000000205147836 */ /* 0x040fe20000000000 */
[C---:B------:R-:W-:Y:S01]  /*00f0*/  IADD3 R36, PT, PT, R5.reuse, 0x82, RZ ;  /* 0x0000008205247810 */ /* 0x040fe20007ffe0ff */
[----:B------:R-:W-:Y:S01]  /*0100*/  VIADD R26, R5, 0x80 ;  /* 0x00000080051a7836 */ /* 0x000fe20000000000 */
[----:B------:R-:W-:Y:S01]  /*0110*/  LOP3.LUT R3, R21, 0xffff, RZ, 0xc0, !PT ;  /* 0x0000ffff15037812 */ /* 0x000fe200078ec0ff */
[C---:B------:R-:W-:Y:S01]  /*0120*/  VIADD R10, R5.reuse, 0x81 ;  /* 0x00000081050a7836 */ /* 0x040fe20000000000 */
[----:B------:R-:W-:Y:S01]  /*0130*/  LOP3.LUT R4, R20, 0xffff, RZ, 0xc0, !PT ;  /* 0x0000ffff14047812 */ /* 0x000fe200078ec0ff */
[----:B------:R-:W-:Y:S01]  /*0140*/  VIADD R48, R5, 0x83 ;  /* 0x0000008305307836 */ /* 0x000fe20000000000 */
[----:B------:R-:W-:Y:S01]  /*0150*/  LOP3.LUT R6, R27, 0xffff, RZ, 0xc0, !PT ;  /* 0x0000ffff1b067812 */ /* 0x000fe200078ec0ff */
[----:B------:R-:W-:Y:S01]  /*0160*/  IMAD R3, R3, 0x925, RZ ;  /* 0x0000092503037824 */ /* 0x000fe200078e02ff */
[----:B------:R-:W-:Y:S01]  /*0170*/  LOP3.LUT R7, R26, 0xffff, RZ, 0xc0, !PT ;  /* 0x0000ffff1a077812 */ /* 0x000fe200078ec0ff */
[----:B------:R-:W-:Y:S01]  /*0180*/  IMAD R4, R4, 0x925, RZ ;  /* 0x0000092504047824 */ /* 0x000fe200078e02ff */
[----:B------:R-:W-:Y:S01]  /*0190*/  LOP3.LUT R8, R10, 0xffff, RZ, 0xc0, !PT ;  /* 0x0000ffff0a087812 */ /* 0x000fe200078ec0ff */
[----:B------:R-:W-:Y:S01]  /*01a0*/  IMAD R6, R6, 0x925, RZ ;  /* 0x0000092506067824 */ /* 0x000fe200078e02ff */
[----:B------:R-:W-:Y:S01]  /*01b0*/  SHF.R.U32.HI R51, RZ, 0x10, R3 ;  /* 0x00000010ff337819 */ /* 0x000fe20000011603 */
[----:B------:R-:W-:Y:S01]  /*01c0*/  IMAD R7, R7, 0x2493, RZ ;  /* 0x0000249307077824 */ /* 0x000fe200078e02ff */
[----:B------:R-:W-:Y:S01]  /*01d0*/  SHF.R.U32.HI R31, RZ, 0x10, R4 ;  /* 0x00000010ff1f7819 */ /* 0x000fe20000011604 */
[----:B------:R-:W-:Y:S01]  /*01e0*/  IMAD R8, R8, 0x2493, RZ ;  /* 0x0000249308087824 */ /* 0x000fe200078e02ff */
[----:B------:R-:W-:Y:S01]  /*01f0*/  PRMT R3, R51, 0x9910, RZ ;  /* 0x0000991033037816 */ /* 0x000fe200000000ff */
[----:B------:R-:W-:Y:S01]  /*0200*/  VIADD R44, R5, 0x101 ;  /* 0x00000101052c7836 */ /* 0x000fe20000000000 */
[----:B------:R-:W-:Y:S01]  /*0210*/  PRMT R4, R31, 0x9910, RZ ;  /* 0x000099101f047816 */ /* 0x000fe200000000ff */
[----:B------:R-:W-:Y:S01]  /*0220*/  VIADD R38, R5, 0x180 ;  /* 0x0000018005267836 */ /* 0x000fe20000000000 */
[----:B------:R-:W-:Y:S01]  /*0230*/  SHF.R.U32.HI R49, RZ, 0x10, R6 ;  /* 0x00000010ff317819 */ /* 0x000fe20000011606 */
[----:B------:R-:W-:Y:S01]  /*0240*/  IMAD R3, R3, 0x1c, RZ ;  /* 0x0000001c03037824 */ /* 0x000fe200078e02ff */
[----:B------:R-:W-:Y:S01]  /*0250*/  SHF.R.U32.HI R23, RZ, 0x12, R7 ;  /* 0x00000012ff177819 */ /* 0x000fe20000011607 */
[----:B------:R-:W-:Y:S01]  /*0260*/  IMAD R4, R4, 0x1c, RZ ;  /* 0x0000001c04047824 */ /* 0x000fe200078e02ff */
[----:B------:R-:W-:Y:S01]  /*0270*/  SHF.R.U32.HI R39, RZ, 0x12, R8 ;  /* 0x00000012ff277819 */ /* 0x000fe20000011608 */
[----:B------:R-:W-:Y:S01]  /*0280*/  IMAD.MOV R3, RZ, RZ, -R3 ;  /* 0x000000ffff037224 */ /* 0x000fe200078e0a03 */
[----:B------:R-:W-:Y:S01]  /*0290*/  LOP3.LUT R6, R36, 0xffff, RZ, 0xc0, !PT ;  /* 0x0000ffff24067812 */ /* 0x000fe200078ec0ff */
[C---:B------:R-:W-:Y:S01]  /*02a0*/  VIADD R24, R5.reuse, 0x181 ;  /* 0x0000018105187836 */ /* 0x040fe20000000000 */
[----:B------:R-:W-:Y:S01]  /*02b0*/  IADD3 R9, PT, PT, RZ, -R4, RZ ;  /* 0x80000004ff097210 */ /* 0x000fe20007ffe0ff */
[----:B------:R-:W-:Y:S01]  /*02c0*/  VIADD R18, R5, 0x183 ;  /* 0x0000018305127836 */ /* 0x000fe20000000000 */
[----:B------:R-:W-:Y:S01]  /*02d0*/  PRMT R4, R3, 0x7710, RZ ;  /* 0x0000771003047816 */ /* 0x000fe200000000ff */
[----:B------:R-:W-:Y:S01]  /*02e0*/  IMAD R41, R6, 0x2493, RZ ;  /* 0x0000249306297824 */ /* 0x000fe200078e02ff */
[----:B------:R-:W-:Y:S01]  /*02f0*/  PRMT R3, R9, 0x7710, RZ ;  /* 0x0000771009037816 */ /* 0x000fe200000000ff */
[----:B------:R-:W-:Y:S01]  /*0300*/  VIADD R22, R5, 0x200 ;  /* 0x0000020005167836 */ /* 0x000fe20000000000 */
[----:B------:R-:W-:Y:S01]  /*0310*/  LOP3.LUT R8, R48, 0xffff, RZ, 0xc0, !PT ;  /* 0x0000ffff30087812 */ /* 0x000fe200078ec0ff */
[----:B------:R-:W-:Y:S01]  /*0320*/  IMAD.IADD R21, R21, 0x1, R4 ;  /* 0x0000000115157824 */ /* 0x000fe200078e0204 */
[----:B------:R-:W-:Y:S01]  /*0330*/  PRMT R4, R49, 0x9910, RZ ;  /* 0x0000991031047816 */ /* 0x000fe200000000ff */
[----:B------:R-:W-:Y:S01]  /*0340*/  IMAD.IADD R20, R20, 0x1, R3 ;  /* 0x0000000114147824 */ /* 0x000fe200078e0203 */
[----:B------:R-:W-:Y:S01]  /*0350*/  PRMT R7, R39, 0x9910, RZ ;  /* 0x0000991027077816 */ /* 0x000fe200000000ff */
[----:B------:R-:W-:Y:S01]  /*0360*/  IMAD R8, R8, 0x2493, RZ ;  /* 0x0000249308087824 */ /* 0x000fe200078e02ff */
[----:B------:R-:W-:Y:S01]  /*0370*/  SHF.R.U32.HI R41, RZ, 0x12, R41 ;  /* 0x00000012ff297819 */ /* 0x000fe20000011629 */
[----:B------:R-:W-:Y:S01]  /*0380*/  IMAD.MOV.U32 R3, RZ, RZ, R4 ;  /* 0x000000ffff037224 */ /* 0x000fe200078e0004 */
[----:B------:R-:W-:-:S02]  /*0390*/  PRMT R4, R23, 0x9910, RZ ;  /* 0x0000991017047816 */ /* 0x000fc400000000ff */
[----:B------:R-:W-:Y:S01]  /*03a0*/  IADD3 R46, PT, PT, R5, 0x100, RZ ;  /* 0x00000100052e7810 */ /* 0x000fe20007ffe0ff */
[----:B------:R-:W-:Y:S01]  /*03b0*/  IMAD R3, R3, 0x1c, RZ ;  /* 0x0000001c03037824 */ /* 0x000fe200078e02ff */
[C---:B------:R-:W-:Y:S02]  /*03c0*/  IADD3 R40, PT, PT, R5.reuse, 0x102, RZ ;  /* 0x0000010205287810 */ /* 0x040fe40007ffe0ff */
[----:B------:R-:W-:Y:S01]  /*03d0*/  IADD3 R28, PT, PT, R5, 0x182, RZ ;  /* 0x00000182051c7810 */ /* 0x000fe20007ffe0ff */
[----:B------:R-:W-:Y:S02]  /*03e0*/  IMAD.MOV R9, RZ, RZ, -R3 ;  /* 0x000000ffff097224 */ /* 0x000fe400078e0a03 */
[----:B------:R-:W-:Y:S02]  /*03f0*/  IMAD R3, R4, 0x1c, RZ ;  /* 0x0000001c04037824 */ /* 0x000fe400078e02ff */
[----:B------:R-:W-:Y:S01]  /*0400*/  IMAD R4, R7, 0x1c, RZ ;  /* 0x0000001c07047824 */ /* 0x000fe200078e02ff */
[----:B------:R-:W-:-:S02]  /*0410*/  PRMT R6, R9, 0x7710, RZ ;  /* 0x0000771009067816 */ /* 0x000fc400000000ff */
[----:B------:R-:W-:Y:S01]  /*0420*/  SHF.R.U32.HI R9, RZ, 0x12, R8 ;  /* 0x00000012ff097819 */ /* 0x000fe20000011608 */
[----:B------:R-:W-:Y:S01]  /*0430*/  IMAD.MOV R7, RZ, RZ, -R4 ;  /* 0x000000ffff077224 */ /* 0x000fe200078e0a04 */
[----:B------:R-:W-:Y:S01]  /*0440*/  IADD3 R3, PT, PT, RZ, -R3, RZ ;  /* 0x80000003ff037210 */ /* 0x000fe20007ffe0ff */
[----:B------:R-:W-:Y:S01]  /*0450*/  IMAD.IADD R27, R27, 0x1, R6 ;  /* 0x000000011b1b7824 */ /* 0x000fe200078e0206 */
[----:B------:R-:W-:Y:S02]  /*0460*/  PRMT R6, R41, 0x9910, RZ ;  /* 0x0000991029067816 */ /* 0x000fe400000000ff */
[----:B------:R-:W-:Y:S02]  /*0470*/  PRMT R8, R9, 0x9910, RZ ;  /* 0x0000991009087816 */ /* 0x000fe400000000ff */
[----:B------:R-:W-:Y:S01]  /*0480*/  PRMT R7, R7, 0x7710, RZ ;  /* 0x0000771007077816 */ /* 0x000fe200000000ff */
[----:B------:R-:W-:Y:S01]  /*0490*/  IMAD.MOV.U32 R4, RZ, RZ, R6 ;  /* 0x000000ffff047224 */ /* 0x000fe200078e0006 */
[----:B------:R-:W-:Y:S01]  /*04a0*/  PRMT R3, R3, 0x7710, RZ ;  /* 0x0000771003037816 */ /* 0x000fe200000000ff */
[----:B------:R-:W-:-:S02]  /*04b0*/  IMAD.MOV.U32 R6, RZ, RZ, R8 ;  /* 0x000000ffff067224 */ /* 0x000fc400078e0008 */
[----:B------:R-:W-:Y:S01]  /*04c0*/  IMAD.IADD R10, R10, 0x1, R7 ;  /* 0x000000010a0a7824 */ /* 0x000fe200078e0207 */
[----:B------:R-:W-:Y:S01]  /*04d0*/  LOP3.LUT R7, R46, 0xffff, RZ, 0xc0, !PT ;  /* 0x0000ffff2e077812 */ /* 0x000fe200078ec0ff */
[----:B------:R-:W-:Y:S02]  /*04e0*/  IMAD.IADD R26, R26, 0x1, R3 ;  /* 0x000000011a1a7824 */ /* 0x000fe400078e0203 */
[----:B------:R-:W-:Y:S02]  /*04f0*/  IMAD R3, R4, 0x1c, RZ ;  /* 0x0000001c04037824 */ /* 0x000fe400078e02ff */
[----:B------:R-:W-:Y:S01]  /*0500*/  IMAD R4, R6, 0x1c, RZ ;  /* 0x0000001c06047824 */ /* 0x000fe200078e02ff */
[----:B------:R-:W-:Y:S01]  /*0510*/  LOP3.LUT R6, R44, 0xffff, RZ, 0xc0, !PT ;  /* 0x0000ffff2c067812 */ /* 0x000fe200078ec0ff */
[----:B------:R-:W-:Y:S02]  /*0520*/  IMAD R47, R7, 0x2493, RZ ;  /* 0x00002493072f7824 */ /* 0x000fe400078e02ff */
[----:B------:R-:W-:Y:S01]  /*0530*/  IMAD.MOV R7, RZ, RZ, -R4 ;  /* 0x000000ffff077224 */ /* 0x000fe200078e0a04 */
[----:B------:R-:W-:Y:S01]  /*0540*/  LOP3.LUT R4, R40, 0xffff, RZ, 0xc0, !PT ;  /* 0x0000ffff28047812 */ /* 0x000fe200078ec0ff */
[----:B------:R-:W-:Y:S01]  /*0550*/  IMAD R6, R6, 0x2493, RZ ;  /* 0x0000249306067824 */ /* 0x000fe200078e02ff */
[----:B------:R-:W-:Y:S01]  /*0560*/  SHF.R.U32.HI R47, RZ, 0x12, R47 ;  /* 0x00000012ff2f7819 */ /* 0x000fe2000001162f */
[----:B------:R-:W-:Y:S01]  /*0570*/  IMAD.MOV R3, RZ, RZ, -R3 ;  /* 0x000000ffff037224 */ /* 0x000fe200078e0a03 */
[----:B------:R-:W-:Y:S01]  /*0580*/  PRMT R7, R7, 0x7710, RZ ;  /* 0x0000771007077816 */ /* 0x000fe200000000ff */
[----:B------:R-:W-:Y:S01]  /*0590*/  IMAD R4, R4, 0x2493, RZ ;  /* 0x0000249304047824 */ /* 0x000fe200078e02ff */
[----:B------:R-:W-:Y:S01]  /*05a0*/  SHF.R.U32.HI R45, RZ, 0x12, R6 ;  /* 0x00000012ff2d7819 */ /* 0x000fe20000011606 */
[----:B------:R-:W-:Y:S01]  /*05b0*/  VIADD R8, R5, 0x103 ;  /* 0x0000010305087836 */ /* 0x000fe20000000000 */
[----:B------:R-:W-:-:S02]  /*05c0*/  PRMT R6, R47, 0x9910, RZ ;  /* 0x000099102f067816 */ /* 0x000fc400000000ff */
[----:B------:R-:W-:Y:S02]  /*05d0*/  PRMT R3, R3, 0x7710, RZ ;  /* 0x0000771003037816 */ /* 0x000fe400000000ff */
[----:B------:R-:W-:Y:S01]  /*05e0*/  SHF.R.U32.HI R11, RZ, 0x12, R4 ;  /* 0x00000012ff0b7819 */ /* 0x000fe20000011604 */
[----:B------:R-:W-:Y:S01]  /*05f0*/  IMAD.MOV.U32 R4, RZ, RZ, R6 ;  /* 0x000000ffff047224 */ /* 0x000fe200078e0006 */
[----:B------:R-:W-:Y:S01]  /*0600*/  IADD3 R48, PT, PT, R48, R7, RZ ;  /* 0x0000000730307210 */ /* 0x000fe20007ffe0ff */
[----:B------:R-:W-:Y:S01]  /*0610*/  IMAD.IADD R36, R36, 0x1, R3 ;  /* 0x0000000124247824 */ /* 0x000fe200078e0203 */
[----:B------:R-:W-:Y:S01]  /*0620*/  LOP3.LUT R6, R5, 0xffff, RZ, 0xc0, !PT ;  /* 0x0000ffff05067812 */ /* 0x000fe200078ec0ff */
[----:B------:R-:W-:Y:S01]  /*0630*/  IMAD R4, R4, 0x1c, RZ ;  /* 0x0000001c04047824 */ /* 0x000fe200078e02ff */
[----:B------:R-:W-:Y:S01]  /*0640*/  PRMT R7, R45, 0x9910, RZ ;  /* 0x000099102d077816 */ /* 0x000fe200000000ff */
[----:B------:R-:W0:Y:S01]  /*0650*/  S2R R3, SR_CgaCtaId ;  /* 0x0000000000037919 */ /* 0x000e220000008800 */
[----:B------:R-:W-:Y:S01]  /*0660*/  PRMT R12, R11, 0x9910, RZ ;  /* 0x000099100b0c7816 */ /* 0x000fe200000000ff */
[----:B------:R-:W-:Y:S01]  /*0670*/  IMAD R13, R6, 0x925, RZ ;  /* 0x00000925060d7824 */ /* 0x000fe200078e02ff */
[----:B------:R-:W-:Y:S01]  /*0680*/  LOP3.LUT R14, R8, 0xffff, RZ, 0xc0, !PT ;  /* 0x0000ffff080e7812 */ /* 0x000fe200078ec0ff */
[----:B------:R-:W-:-:S02]  /*0690*/  IMAD R6, R7, 0x1c, RZ ;  /* 0x0000001c07067824 */ /* 0x000fc400078e02ff */
[----:B------:R-:W-:Y:S01]  /*06a0*/  IMAD.MOV R7, RZ, RZ, -R4 ;  /* 0x000000ffff077224 */ /* 0x000fe200078e0a04 */
[----:B------:R-:W-:Y:S01]  /*06b0*/  SHF.R.U32.HI R13, RZ, 0x10, R13 ;  /* 0x00000010ff0d7819 */ /* 0x000fe2000001160d */
[----:B------:R-:W-:Y:S01]  /*06c0*/  IMAD R4, R12, 0x1c, RZ ;  /* 0x0000001c0c047824 */ /* 0x000fe200078e02ff */
[----:B------:R-:W-:Y:S01]  /*06d0*/  IADD3 R6, PT, PT, RZ, -R6, RZ ;  /* 0x80000006ff067210 */ /* 0x000fe20007ffe0ff */
[----:B------:R-:W-:Y:S01]  /*06e0*/  IMAD R14, R14, 0x2493, RZ ;  /* 0x000024930e0e7824 */ /* 0x000fe200078e02ff */
[----:B------:R-:W-:Y:S01]  /*06f0*/  PRMT R7, R7, 0x7710, RZ ;  /* 0x0000771007077816 */ /* 0x000fe200000000ff */
[----:B------:R-:W-:Y:S01]  /*0700*/  IMAD.MOV R4, RZ, RZ, -R4 ;  /* 0x000000ffff047224 */ /* 0x000fe200078e0a04 */
[----:B------:R-:W-:Y:S02]  /*0710*/  LOP3.LUT R12, R38, 0xffff, RZ, 0xc0, !PT ;  /* 0x0000ffff260c7812 */ /* 0x000fe400078ec0ff */
[----:B------:R-:W-:Y:S01]  /*0720*/  SHF.R.U32.HI R37, RZ, 0x12, R14 ;  /* 0x00000012ff257819 */ /* 0x000fe2000001160e */
[----:B------:R-:W-:Y:S01]  /*0730*/  IMAD.IADD R46, R46, 0x1, R7 ;  /* 0x000000012e2e7824 */ /* 0x000fe200078e0207 */
[----:B------:R-:W-:-:S02]  /*0740*/  PRMT R7, R13, 0x9910, RZ ;  /* 0x000099100d077816 */ /* 0x000fc400000000ff */
[----:B------:R-:W-:Y:S02]  /*0750*/  PRMT R17, R4, 0x7710, RZ ;  /* 0x0000771004117816 */ /* 0x000fe400000000ff */
[----:B------:R-:W-:Y:S01]  /*0760*/  PRMT R15, R6, 0x7710, RZ ;  /* 0x00007710060f7816 */ /* 0x000fe200000000ff */
[----:B------:R-:W-:Y:S01]  /*0770*/  IMAD R7, R7, 0x1c, RZ ;  /* 0x0000001c07077824 */ /* 0x000fe200078e02ff */
[----:B------:R-:W-:Y:S02]  /*0780*/  IADD3 R40, PT, PT, R40, R17, RZ ;  /* 0x0000001128287210 */ /* 0x000fe40007ffe0ff */
[----:B------:R-:W-:Y:S01]  /*0790*/  PRMT R14, R37, 0x9910, RZ ;  /* 0x00009910250e7816 */ /* 0x000fe200000000ff */
[----:B------:R-:W-:Y:S01]  /*07a0*/  IMAD.MOV R17, RZ, RZ, -R7 ;  /* 0x000000ffff117224 */ /* 0x000fe200078e0a07 */
[----:B------:R-:W-:Y:S01]  /*07b0*/  MOV R4, 0x400 ;  /* 0x0000040000047802 */ /* 0x000fe20000000f00 */
[----:B------:R-:W-:Y:S02]  /*07c0*/  IMAD R7, R12, 0x2493, RZ ;  /* 0x000024930c077824 */ /* 0x000fe400078e02ff */
[----:B------:R-:W-:Y:S01]  /*07d0*/  IMAD.IADD R44, R44, 0x1, R15 ;  /* 0x000000012c2c7824 */ /* 0x000fe200078e020f */
[----:B------:R-:W-:Y:S01]  /*07e0*/  PRMT R12, R17, 0x7710, RZ ;  /* 0x00007710110c7816 */ /* 0x000fe200000000ff */
[----:B------:R-:W-:Y:S01]  /*07f0*/  IMAD R14, R14, 0x1c, RZ ;  /* 0x0000001c0e0e7824 */ /* 0x000fe200078e02ff */
[----:B------:R-:W-:-:S02]  /*0800*/  LOP3.LUT R15, R24, 0xffff, RZ, 0xc0, !PT ;  /* 0x0000ffff180f7812 */ /* 0x000fc400078ec0ff */
[----:B------:R-:W-:Y:S01]  /*0810*/  SHF.R.U32.HI R7, RZ, 0x12, R7 ;  /* 0x00000012ff077819 */ /* 0x000fe20000011607 */
[----:B------:R-:W-:Y:S01]  /*0820*/  IMAD.IADD R12, R5, 0x1, R12 ;  /* 0x00000001050c7824 */ /* 0x000fe200078e020c */
[----:B0-----:R-:W-:Y:S01]  /*0830*/  LEA R6, R3, R4, 0x18 ;  /* 0x0000000403067211 */ /* 0x001fe200078ec0ff */
[----:B------:R-:W-:Y:S01]  /*0840*/  IMAD.MOV R14, RZ, RZ, -R14 ;  /* 0x000000ffff0e7224 */ /* 0x000fe200078e0a0e */
[----:B------:R-:W-:Y:S01]  /*0850*/  PRMT R17, R7, 0x9910, RZ ;  /* 0x0000991007117816 */ /* 0x000fe200000000ff */
[----:B------:R-:W-:Y:S01]  /*0860*/  IMAD R25, R15, 0x2493, RZ ;  /* 0x000024930f197824 */ /* 0x000fe200078e02ff */
[----:B------:R-:W-:Y:S01]  /*0870*/  LOP3.LUT R12, R12, 0xffff, RZ, 0xc0, !PT ;  /* 0x0000ffff0c0c7812 */ /* 0x000fe200078ec0ff */
[----:B------:R-:W-:Y:S01]  /*0880*/  IMAD R13, R13, 0x70, R6 ;  /* 0x000000700d0d7824 */ /* 0x000fe200078e0206 */
[----:B------:R-:W-:Y:S01]  /*0890*/  PRMT R15, R14, 0x7710, RZ ;  /* 0x000077100e0f7816 */ /* 0x000fe200000000ff */
[----:B------:R-:W-:Y:S01]  /*08a0*/  IMAD.MOV.U32 R14, RZ, RZ, R17 ;  /* 0x000000ffff0e7224 */ /* 0x000fe200078e0011 */
[----:B------:R-:W-:-:S02]  /*08b0*/  LOP3.LUT R17, R28, 0xffff, RZ, 0xc0, !PT ;  /* 0x0000ffff1c117812 */ /* 0x000fc400078ec0ff */
[----:B------:R-:W-:Y:S01]  /*08c0*/  SHF.R.U32.HI R25, RZ, 0x12, R25 ;  /* 0x00000012ff197819 */ /* 0x000fe20000011619 */
[----:B------:R-:W-:Y:S01]  /*08d0*/  IMAD.IADD R8, R8, 0x1, R15 ;  /* 0x0000000108087824 */ /* 0x000fe200078e020f */
[----:B------:R-:W-:Y:S01]  /*08e0*/  LEA R13, R12, R13, 0x2 ;  /* 0x0000000d0c0d7211 */ /* 0x000fe200078e10ff */
[----:B------:R-:W-:Y:S01]  /*08f0*/  IMAD R12, R14, 0x1c, RZ ;  /* 0x0000001c0e0c7824 */ /* 0x000fe200078e02ff */
[----:B------:R-:W-:Y:S01]  /*0900*/  PRMT R14, R25, 0x9910, RZ ;  /* 0x00009910190e7816 */ /* 0x000fe200000000ff */
[----:B------:R-:W-:Y:S02]  /*0910*/  IMAD R17, R17, 0x2493, RZ ;  /* 0x0000249311117824 */ /* 0x000fe400078e02ff */
[----:B------:R-:W-:Y:S01]  /*0920*/  IMAD.MOV R15, RZ, RZ, -R12 ;  /* 0x000000ffff0f7224 */ /* 0x000fe200078e0a0c */
[----:B------:R-:W-:Y:S02]  /*0930*/  MOV R12, R14 ;  /* 0x0000000e000c7202 */ /* 0x000fe40000000f00 */
[----:B------:R-:W-:-:S02]  /*0940*/  SHF.R.U32.HI R29, RZ, 0x12, R17 ;  /* 0x00000012ff1d7819 */ /* 0x000fc40000011611 */
[----:B------:R-:W-:Y:S01]  /*0950*/  LOP3.LUT R14, R18, 0xffff, RZ, 0xc0, !PT ;  /* 0x0000ffff120e7812 */ /* 0x000fe200078ec0ff */
[----:B------:R-:W-:Y:S01]  /*0960*/  IMAD R12, R12, 0x1c, RZ ;  /* 0x0000001c0c0c7824 */ /* 0x000fe200078e02ff */
[----:B------:R-:W-:Y:S02]  /*0970*/  PRMT R19, R29, 0x9910, RZ ;  /* 0x000099101d137816 */ /* 0x000fe400000000ff */
[----:B------:R-:W-:Y:S01]  /*0980*/  PRMT R15, R15, 0x7710, RZ ;  /* 0x000077100f0f7816 */ /* 0x000fe200000000ff */
[----:B------:R-:W-:Y:S01]  /*0990*/  IMAD R17, R14, 0x2493, RZ ;  /* 0x000024930e117824 */ /* 0x000fe200078e02ff */
[----:B------:R-:W-:Y:S01]  /*09a0*/  IADD3 R12, PT, PT, RZ, -R12, RZ ;  /* 0x8000000cff0c7210 */ /* 0x000fe20007ffe0ff */
[----:B------:R-:W-:Y:S02]  /*09b0*/  IMAD.MOV.U32 R14, RZ, RZ, R19 ;  /* 0x000000ffff0e7224 */ /* 0x000fe400078e0013 */
[----:B------:R-:W-:Y:S01]  /*09c0*/  IMAD.IADD R38, R38, 0x1, R15 ;  /* 0x0000000126267824 */ /* 0x000fe200078e020f */
[----:B------:R-:W-:-:S04]  /*09d0*/  SHF.R.U32.HI R17, RZ, 0x12, R17 ;  /* 0x00000012ff117819 */ /* 0x000fc80000011611 */
[----:B------:R-:W-:-:S05]  /*09e0*/  PRMT R30, R17, 0x9910, RZ ;  /* 0x00009910111e7816 */ /* 0x000fca00000000ff */
[----:B------:R-:W-:-:S05]  /*09f0*/  IMAD R30, R30, 0x1c, RZ ;  /* 0x0000001c1e1e7824 */ /* 0x000fca00078e02ff */
[----:B------:R-:W-:-:S04]  /*0a00*/  IADD3 R30, PT, PT, RZ, -R30, RZ ;  /* 0x8000001eff1e7210 */ /* 0x000fc80007ffe0ff */
[----:B------:R-:W-:Y:S01]  /*0a10*/  PRMT R53, R30, 0x7710, RZ ;  /* 0x000077101e357816 */ /* 0x000fe200000000ff */
[----:B--2---:R0:W-:Y:S02]  /*0a20*/  STS [R13], R32 ;  /* 0x000000200d007388 */ /* 0x0041e40000000800 */
[----:B0-----:R-:W-:-:S05]  /*0a30*/  LOP3.LUT R13, R22, 0xffff, RZ, 0xc0, !PT ;  /* 0x0000ffff160d7812 */ /* 0x001fca00078ec0ff */
[----:B------:R-:W-:Y:S01]  /*0a40*/  IMAD R19, R13, 0x2493, RZ ;  /* 0x000024930d137824 */ /* 0x000fe200078e02ff */
[----:B------:R-:W-:Y:S01]  /*0a50*/  PRMT R13, R12, 0x7710, RZ ;  /* 0x000077100c0d7816 */ /* 0x000fe200000000ff */
[----:B------:R-:W-:-:S03]  /*0a60*/  IMAD R12, R14, 0x1c, RZ ;  /* 0x0000001c0e0c7824 */ /* 0x000fc600078e02ff */
[----:B------:R-:W-:Y:S01]  /*0a70*/  SHF.R.U32.HI R19, RZ, 0x12, R19 ;  /* 0x00000012ff137819 */ /* 0x000fe20000011613 */
[----:B------:R-:W-:Y:S02]  /*0a80*/  IMAD.MOV R12, RZ, RZ, -R12 ;  /* 0x000000ffff0c7224 */ /* 0x000fe400078e0a0c */
[----:B------:R-:W-:Y:S01]  /*0a90*/  IMAD.IADD R24, R24, 0x1, R13 ;  /* 0x0000000118187824 */ /* 0x000fe200078e020d */
[----:B------:R-:W-:Y:S02]  /*0aa0*/  PRMT R32, R19, 0x9910, RZ ;  /* 0x0000991013207816 */ /* 0x000fe400000000ff */
[----:B------:R-:W-:-:S03]  /*0ab0*/  PRMT R13, R12, 0x7710, RZ ;  /* 0x000077100c0d7816 */ /* 0x000fc600000000ff */
[----:B------:R-:W-:Y:S02]  /*0ac0*/  IMAD R32, R32, 0x1c, RZ ;  /* 0x0000001c20207824 */ /* 0x000fe400078e02ff */
[----:B------:R-:W-:Y:S02]  /*0ad0*/  IMAD.IADD R28, R28, 0x1, R13 ;  /* 0x000000011c1c7824 */ /* 0x000fe400078e020d */
[----:B------:R-:W2:Y:S01]  /*0ae0*/  LDG.E.128 R12, desc[UR8][R42.64+0x200] ;  /* 0x000200082a0c7981 */ /* 0x000ea2000c1e1d00 */
[----:B------:R-:W-:Y:S01]  /*0af0*/  IMAD.MOV R32, RZ, RZ, -R32 ;  /* 0x000000ffff207224 */ /* 0x000fe200078e0a20 */
[----:B------:R-:W-:Y:S01]  /*0b00*/  LOP3.LUT R10, R10, 0xffff, RZ, 0xc0, !PT ;  /* 0x0000ffff0a0a7812 */ /* 0x000fe200078ec0ff */
[--C-:B------:R-:W-:Y:S01]  /*0b10*/  IMAD R31, R31, 0x70, R6.reuse ;  /* 0x000000701f1f7824 */ /* 0x100fe200078e0206 */
[----:B------:R-:W-:Y:S01]  /*0b20*/  LOP3.LUT R48, R48, 0xffff, RZ, 0xc0, !PT ;  /* 0x0000ffff30307812 */ /* 0x000fe200078ec0ff */
[--C-:B------:R-:W-:Y:S01]  /*0b30*/  IMAD R52, R49, 0x70, R6.reuse ;  /* 0x0000007031347824 */ /* 0x100fe200078e0206 */
[----:B------:R-:W-:Y:S01]  /*0b40*/  PRMT R30, R32, 0x7710, RZ ;  /* 0x00007710201e7816 */ /* 0x000fe200000000ff */
[--C-:B------:R-:W-:Y:S01]  /*0b50*/  IMAD R23, R23, 0x70, R6.reuse ;  /* 0x0000007017177824 */ /* 0x100fe200078e0206 */
[----:B------:R-:W-:Y:S01]  /*0b60*/  IADD3 R32, PT, PT, R5, 0x201, RZ ;  /* 0x0000020105207810 */ /* 0x000fe20007ffe0ff */
[----:B------:R-:W-:Y:S01]  /*0b70*/  IMAD R41, R41, 0x70, R6 ;  /* 0x0000007029297824 */ /* 0x000fe200078e0206 */
[----:B------:R-:W-:Y:S01]  /*0b80*/  LOP3.LUT R49, R27, 0xffff, RZ, 0xc0, !PT ;  /* 0x0000ffff1b317812 */ /* 0x000fe200078ec0ff */
[----:B------:R-:W-:Y:S01]  /*0b90*/  IMAD.IADD R22, R22, 0x1, R30 ;  /* 0x0000000116167824 */ /* 0x000fe200078e021e */
[----:B------:R-:W-:Y:S01]  /*0ba0*/  LOP3.LUT R30, R32, 0xffff, RZ, 0xc0, !PT ;  /* 0x0000ffff201e7812 */ /* 0x000fe200078ec0ff */
[----:B------:R-:W-:Y:S01]  /*0bb0*/  IMAD R45, R45, 0x70, R6 ;  /* 0x000000702d2d7824 */ /* 0x000fe200078e0206 */
[----:B------:R-:W-:Y:S01]  /*0bc0*/  LOP3.LUT R46, R46, 0xffff, RZ, 0xc0, !PT ;  /* 0x0000ffff2e2e7812 */ /* 0x000fe200078ec0ff */
[----:B------:R-:W-:Y:S01]  /*0bd0*/  IMAD R52, R49, 0x4, R52 ;  /* 0x0000000431347824 */ /* 0x000fe200078e0234 */
[----:B------:R-:W-:Y:S01]  /*0be0*/  LOP3.LUT R44, R44, 0xffff, RZ, 0xc0, !PT ;  /* 0x0000ffff2c2c7812 */ /* 0x000fe200078ec0ff */
[----:B------:R-:W-:Y:S01]  /*0bf0*/  IMAD R50, R30, 0x2493, RZ ;  /* 0x000024931e327824 */ /* 0x000fe200078e02ff */
[----:B------:R-:W-:Y:S01]  /*0c00*/  LOP3.LUT R40, R40, 0xffff, RZ, 0xc0, !PT ;  /* 0x0000ffff28287812 */ /* 0x000fe200078ec0ff */
[----:B------:R-:W-:Y:S01]  /*0c10*/  IMAD R30, R51, 0x70, R6 ;  /* 0x00000070331e7824 */ /* 0x000fe200078e0206 */
[----:B------:R-:W-:Y:S01]  /*0c20*/  LOP3.LUT R51, R21, 0xffff, RZ, 0xc0, !PT ;  /* 0x0000ffff15337812 */ /* 0x000fe200078ec0ff */
[----:B------:R-:W-:Y:S01]  /*0c30*/  IMAD R44, R44, 0x4, R45 ;  /* 0x000000042c2c7824 */ /* 0x000fe200078e022d */
[----:B------:R-:W-:Y:S01]  /*0c40*/  SHF.R.U32.HI R21, RZ, 0x12, R50 ;  /* 0x00000012ff157819 */ /* 0x000fe20000011632 */
[----:B------:R-:W-:Y:S01]  /*0c50*/  IMAD.IADD R18, R18, 0x1, R53 ;  /* 0x0000000112127824 */ /* 0x000fe200078e0235 */
[----:B------:R-:W-:Y:S01]  /*0c60*/  LOP3.LUT R8, R8, 0xffff, RZ, 0xc0, !PT ;  /* 0x0000ffff08087812 */ /* 0x000fe200078ec0ff */
[----:B------:R-:W-:Y:S01]  /*0c70*/  IMAD R30, R51, 0x4, R30 ;  /* 0x00000004331e7824 */ /* 0x000fe200078e021e */
[----:B------:R-:W-:Y:S01]  /*0c80*/  PRMT R50, R21, 0x9910, RZ ;  /* 0x0000991015327816 */ /* 0x000fe200000000ff */
[----:B------:R-:W-:Y:S01]  /*0c90*/  IMAD R53, R11, 0x70, R6 ;  /* 0x000000700b357824 */ /* 0x000fe200078e0206 */
[----:B------:R-:W-:-:S02]  /*0ca0*/  ISETP.GT.U32.AND P0, PT, R2, 0xf, PT ;  /* 0x0000000f0200780c */ /* 0x000fc40003f04070 */
[----:B------:R-:W-:Y:S01]  /*0cb0*/  LOP3.LUT R38, R38, 0xffff, RZ, 0xc0, !PT ;  /* 0x0000ffff26267812 */ /* 0x000fe200078ec0ff */
[----:B------:R-:W-:Y:S01]  /*0cc0*/  IMAD R50, R50, 0x1c, RZ ;  /* 0x0000001c32327824 */ /* 0x000fe200078e02ff */
[----:B------:R-:W-:Y:S01]  /*0cd0*/  LEA R53, R40, R53, 0x2 ;  /* 0x0000003528357211 */ /* 0x000fe200078e10ff */
[----:B------:R-:W-:Y:S01]  /*0ce0*/  VIADD R40, R5, 0x282 ;  /* 0x0000028205287836 */ /* 0x000fe20000000000 */
[----:B------:R-:W-:Y:S01]  /*0cf0*/  LOP3.LUT R28, R28, 0xffff, RZ, 0xc0, !PT ;  /* 0x0000ffff1c1c7812 */ /* 0x000fe200078ec0ff */
[----:B------:R-:W-:Y:S01]  /*0d00*/  IMAD.MOV R50, RZ, RZ, -R50 ;  /* 0x000000ffff327224 */ /* 0x000fe200078e0a32 */
[----:B------:R-:W-:Y:S01]  /*0d10*/  LOP3.LUT R22, R22, 0xffff, RZ, 0xc0, !PT ;  /* 0x0000ffff16167812 */ /* 0x000fe200078ec0ff */
[----:B------:R0:W-:Y:S03]  /*0d20*/  STS [R30], R33 ;  /* 0x000000211e007388 */ /* 0x0001e60000000800 */
[----:B------:R-:W-:-:S02]  /*0d30*/  PRMT R51, R50, 0x7710, RZ ;  /* 0x0000771032337816 */ /* 0x000fc400000000ff */
[----:B------:R-:W-:-:S03]  /*0d40*/  LOP3.LUT R50, R20, 0xffff, RZ, 0xc0, !PT ;  /* 0x0000ffff14327812 */ /* 0x000fc600078ec0ff */
[----:B------:R-:W-:Y:S01]  /*0d50*/  IMAD.IADD R20, R32, 0x1, R51 ;  /* 0x0000000120147824 */ /* 0x000fe200078e0233 */
[----:B------:R-:W-:Y:S01]  /*0d60*/  LEA R31, R50, R31, 0x2 ;  /* 0x0000001f321f7211 */ /* 0x000fe200078e10ff */
[----:B------:R-:W-:Y:S02]  /*0d70*/  VIADD R32, R5, 0x202 ;  /* 0x0000020205207836 */ /* 0x000fe40000000000 */
[----:B------:R-:W-:Y:S02]  /*0d80*/  IMAD R51, R47, 0x70, R6 ;  /* 0x000000702f337824 */ /* 0x000fe400078e0206 */
[----:B------:R1:W-:Y:S01]  /*0d90*/  STS [R31], R34 ;  /* 0x000000221f007388 */ /* 0x0003e20000000800 */
[----:B------:R-:W-:Y:S01]  /*0da0*/  LOP3.LUT R50, R32, 0xffff, RZ, 0xc0, !PT ;  /* 0x0000ffff20327812 */ /* 0x000fe200078ec0ff */
[----:B------:R-:W-:-:S04]  /*0db0*/  IMAD R51, R46, 0x4, R51 ;  /* 0x000000042e337824 */ /* 0x000fc800078e0233 */
[----:B------:R-:W-:-:S05]  /*0dc0*/  IMAD R50, R50, 0x2493, RZ ;  /* 0x0000249332327824 */ /* 0x000fca00078e02ff */
[----:B------:R-:W-:Y:S02]  /*0dd0*/  SHF.R.U32.HI R27, RZ, 0x12, R50 ;  /* 0x00000012ff1b7819 */ /* 0x000fe40000011632 */
[----:B------:R-:W-:Y:S02]  /*0de0*/  LOP3.LUT R50, R26, 0xffff, RZ, 0xc0, !PT ;  /* 0x0000ffff1a327812 */ /* 0x000fe400078ec0ff */
[----:B------:R-:W-:-:S03]  /*0df0*/  PRMT R49, R27, 0x9910, RZ ;  /* 0x000099101b317816 */ /* 0x000fc600000000ff */
[----:B------:R-:W-:Y:S02]  /*0e00*/  IMAD R23, R50, 0x4, R23 ;  /* 0x0000000432177824 */ /* 0x000fe400078e0217 */
[----:B------:R-:W-:-:S04]  /*0e10*/  IMAD R49, R49, 0x1c, RZ ;  /* 0x0000001c31317824 */ /* 0x000fc800078e02ff */
[----:B------:R-:W-:-:S05]  /*0e20*/  IMAD.MOV R49, RZ, RZ, -R49 ;  /* 0x000000ffff317224 */ /* 0x000fca00078e0a31 */
[----:B------:R-:W-:-:S04]  /*0e30*/  PRMT R49, R49, 0x7710, RZ ;  /* 0x0000771031317816 */ /* 0x000fc800000000ff */
[----:B------:R-:W-:Y:S01]  /*0e40*/  IADD3 R26, PT, PT, R32, R49, RZ ;  /* 0x00000031201a7210 */ /* 0x000fe20007ffe0ff */
[----:B------:R-:W-:-:S05]  /*0e50*/  VIADD R32, R5, 0x203 ;  /* 0x0000020305207836 */ /* 0x000fca0000000000 */
[----:B------:R-:W-:-:S05]  /*0e60*/  LOP3.LUT R49, R32, 0xffff, RZ, 0xc0, !PT ;  /* 0x0000ffff20317812 */ /* 0x000fca00078ec0ff */
[----:B------:R-:W-:Y:S02]  /*0e70*/  IMAD R50, R49, 0x2493, RZ ;  /* 0x0000249331327824 */ /* 0x000fe400078e02ff */
[----:B------:R-:W-:-:S03]  /*0e80*/  IMAD R49, R39, 0x70, R6 ;  /* 0x0000007027317824 */ /* 0x000fc600078e0206 */
[----:B------:R-:W-:Y:S01]  /*0e90*/  SHF.R.U32.HI R39, RZ, 0x12, R50 ;  /* 0x00000012ff277819 */ /* 0x000fe20000011632 */
[----:B------:R-:W-:Y:S01]  /*0ea0*/  IMAD R10, R10, 0x4, R49 ;  /* 0x000000040a0a7824 */ /* 0x000fe200078e0231 */
[----:B------:R-:W-:Y:S02]  /*0eb0*/  LOP3.LUT R50, R36, 0xffff, RZ, 0xc0, !PT ;  /* 0x0000ffff24327812 */ /* 0x000fe400078ec0ff */
[----:B------:R-:W-:-:S03]  /*0ec0*/  PRMT R49, R39, 0x9910, RZ ;  /* 0x0000991027317816 */ /* 0x000fc600000000ff */
[----:B------:R-:W-:Y:S02]  /*0ed0*/  IMAD R41, R50, 0x4, R41 ;  /* 0x0000000432297824 */ /* 0x000fe400078e0229 */
[----:B------:R-:W-:-:S05]  /*0ee0*/  IMAD R49, R49, 0x1c, RZ ;  /* 0x0000001c31317824 */ /* 0x000fca00078e02ff */
[----:B------:R-:W-:-:S04]  /*0ef0*/  IADD3 R49, PT, PT, RZ, -R49, RZ ;  /* 0x80000031ff317210 */ /* 0x000fc80007ffe0ff */
[----:B------:R-:W-:-:S05]  /*0f00*/  PRMT R49, R49, 0x7710, RZ ;  /* 0x0000771031317816 */ /* 0x000fca00000000ff */
[----:B------:R-:W-:Y:S02]  /*0f10*/  IMAD.IADD R36, R32, 0x1, R49 ;  /* 0x0000000120247824 */ /* 0x000fe400078e0231 */
[----:B------:R-:W-:-:S05]  /*0f20*/  VIADD R32, R5, 0x280 ;  /* 0x0000028005207836 */ /* 0x000fca0000000000 */
[----:B------:R-:W-:-:S05]  /*0f30*/  LOP3.LUT R49, R32, 0xffff, RZ, 0xc0, !PT ;  /* 0x0000ffff20317812 */ /* 0x000fca00078ec0ff */
[----:B------:R-:W-:Y:S02]  /*0f40*/  IMAD R50, R49, 0x2493, RZ ;  /* 0x0000249331327824 */ /* 0x000fe400078e02ff */
[----:B------:R-:W-:-:S03]  /*0f50*/  IMAD R49, R9, 0x70, R6 ;  /* 0x0000007009317824 */ /* 0x000fc600078e0206 */
[----:B------:R-:W-:Y:S02]  /*0f60*/  SHF.R.U32.HI R9, RZ, 0x12, R50 ;  /* 0x00000012ff097819 */ /* 0x000fe40000011632 */
[----:B------:R-:W-:Y:S02]  /*0f70*/  LEA R48, R48, R49, 0x2 ;  /* 0x0000003130307211 */ /* 0x000fe400078e10ff */
[----:B------:R-:W-:-:S05]  /*0f80*/  PRMT R49, R9, 0x9910, RZ ;  /* 0x0000991009317816 */ /* 0x000fca00000000ff */
[----:B------:R-:W-:-:S04]  /*0f90*/  IMAD R49, R49, 0x1c, RZ ;  /* 0x0000001c31317824 */ /* 0x000fc800078e02ff */
[----:B------:R-:W-:-:S05]  /*0fa0*/  IMAD.MOV R49, RZ, RZ, -R49 ;  /* 0x000000ffff317224 */ /* 0x000fca00078e0a31 */
[----:B------:R-:W-:Y:S01]  /*0fb0*/  PRMT R47, R49, 0x7710, RZ ;  /* 0x00007710312f7816 */ /* 0x000fe200000000ff */
[----:B------:R-:W-:-:S04]  /*0fc0*/  IMAD R49, R7, 0x70, R6 ;  /* 0x0000007007317824 */ /* 0x000fc800078e0206 */
[----:B------:R-:W-:Y:S01]  /*0fd0*/  IMAD.IADD R32, R32, 0x1, R47 ;  /* 0x0000000120207824 */ /* 0x000fe200078e022f */
[----:B------:R-:W-:Y:S01]  /*0fe0*/  IADD3 R47, PT, PT, R5, 0x281, RZ ;  /* 0x00000281052f7810 */ /* 0x000fe20007ffe0ff */
[----:B------:R-:W-:Y:S02]  /*0ff0*/  IMAD R49, R38, 0x4, R49 ;  /* 0x0000000426317824 */ /* 0x000fe400078e0231 */
[----:B------:R-:W-:Y:S01]  /*1000*/  IMAD R38, R17, 0x70, R6 ;  /* 0x0000007011267824 */ /* 0x000fe200078e0206 */
[----:B------:R-:W-:Y:S02]  /*1010*/  LOP3.LUT R46, R47, 0xffff, RZ, 0xc0, !PT ;  /* 0x0000ffff2f2e7812 */ /* 0x000fe400078ec0ff */
[----:B------:R-:W-:-:S03]  /*1020*/  LOP3.LUT R17, R18, 0xffff, RZ, 0xc0, !PT ;  /* 0x0000ffff12117812 */ /* 0x000fc600078ec0ff */
[----:B------:R-:W-:Y:S01]  /*1030*/  IMAD R46, R46, 0x2493, RZ ;  /* 0x000024932e2e7824 */ /* 0x000fe200078e02ff */
[----:B------:R-:W-:-:S04]  /*1040*/  LEA R38, R17, R38, 0x2 ;  /* 0x0000002611267211 */ /* 0x000fc800078e10ff */
[----:B------:R-:W-:-:S04]  /*1050*/  SHF.R.U32.HI R46, RZ, 0x12, R46 ;  /* 0x00000012ff2e7819 */ /* 0x000fc8000001162e */
[----:B------:R-:W-:-:S05]  /*1060*/  PRMT R45, R46, 0x9910, RZ ;  /* 0x000099102e2d7816 */ /* 0x000fca00000000ff */
[----:B------:R-:W-:-:S04]  /*1070*/  IMAD R45, R45, 0x1c, RZ ;  /* 0x0000001c2d2d7824 */ /* 0x000fc800078e02ff */
[----:B------:R-:W-:-:S05]  /*1080*/  IMAD.MOV R45, RZ, RZ, -R45 ;  /* 0x000000ffff2d7224 */ /* 0x000fca00078e0a2d */
[----:B------:R-:W-:Y:S02]  /*1090*/  PRMT R50, R45, 0x7710, RZ ;  /* 0x000077102d327816 */ /* 0x000fe400000000ff */
[----:B------:R-:W-:-:S03]  /*10a0*/  LOP3.LUT R45, R40, 0xffff, RZ, 0xc0, !PT ;  /* 0x0000ffff282d7812 */ /* 0x000fc600078ec0ff */
[----:B------:R-:W-:Y:S02]  /*10b0*/  IMAD.IADD R11, R47, 0x1, R50 ;  /* 0x000000012f0b7824 */ /* 0x000fe400078e0232 */
[----:B------:R-:W-:Y:S02]  /*10c0*/  IMAD R47, R45, 0x2493, RZ ;  /* 0x000024932d2f7824 */ /* 0x000fe400078e02ff */
[----:B------:R-:W-:-:S03]  /*10d0*/  IMAD R45, R37, 0x70, R6 ;  /* 0x00000070252d7824 */ /* 0x000fc600078e0206 */
[----:B------:R-:W-:Y:S01]  /*10e0*/  SHF.R.U32.HI R37, RZ, 0x12, R47 ;  /* 0x00000012ff257819 */ /* 0x000fe2000001162f */
[----:B------:R-:W-:Y:S02]  /*10f0*/  IMAD R8, R8, 0x4, R45 ;  /* 0x0000000408087824 */ /* 0x000fe400078e022d */
[--C-:B------:R-:W-:Y:S01]  /*1100*/  IMAD R47, R19, 0x70, R6.reuse ;  /* 0x00000070132f7824 */ /* 0x100fe200078e0206 */
[----:B------:R-:W-:Y:S01]  /*1110*/  PRMT R45, R37, 0x9910, RZ ;  /* 0x00009910252d7816 */ /* 0x000fe200000000ff */
[----:B------:R-:W-:Y:S01]  /*1120*/  IMAD R50, R21, 0x70, R6 ;  /* 0x0000007015327824 */ /* 0x000fe200078e0206 */
[----:B------:R-:W-:Y:S01]  /*1130*/  STS [R52], R35 ;  /* 0x0000002334007388 */ /* 0x000fe20000000800 */
[----:B------:R-:W-:Y:S02]  /*1140*/  IMAD R47, R22, 0x4, R47 ;  /* 0x00000004162f7824 */ /* 0x000fe400078e022f */
[----:B------:R-:W-:-:S04]  /*1150*/  IMAD R45, R45, 0x1c, RZ ;  /* 0x0000001c2d2d7824 */ /* 0x000fc800078e02ff */
[----:B------:R-:W-:-:S05]  /*1160*/  IMAD.MOV R45, RZ, RZ, -R45 ;  /* 0x000000ffff2d7224 */ /* 0x000fca00078e0a2d */
[----:B------:R-:W-:Y:S01]  /*1170*/  PRMT R7, R45, 0x7710, RZ ;  /* 0x000077102d077816 */ /* 0x000fe200000000ff */
[----:B------:R-:W-:Y:S02]  /*1180*/  IMAD R45, R29, 0x70, R6 ;  /* 0x000000701d2d7824 */ /* 0x000fe400078e0206 */
[----:B------:R-:W-:Y:S01]  /*1190*/  @!P0 IMAD.IADD R29, R16, 0x1, R2 ;  /* 0x00000001101d8824 */ /* 0x000fe200078e0202 */
[----:B------:R-:W-:Y:S01]  /*11a0*/  IADD3 R7, PT, PT, R40, R7, RZ ;  /* 0x0000000728077210 */ /* 0x000fe20007ffe0ff */
[----:B------:R-:W-:Y:S01]  /*11b0*/  IMAD R40, R25, 0x70, R6 ;  /* 0x0000007019287824 */ /* 0x000fe200078e0206 */
[----:B------:R-:W-:Y:S01]  /*11c0*/  LOP3.LUT R25, R24, 0xffff, RZ, 0xc0, !PT ;  /* 0x0000ffff18197812 */ /* 0x000fe200078ec0ff */
[----:B------:R-:W-:Y:S01]  /*11d0*/  IMAD R45, R28, 0x4, R45 ;  /* 0x000000041c2d7824 */ /* 0x000fe200078e022d */
[----:B------:R-:W3:Y:S03]  /*11e0*/  LDG.E.128 R16, desc[UR8][R42.64+0x400] ;  /* 0x000400082a107981 */ /* 0x000ee6000c1e1d00 */
[----:B------:R-:W-:-:S02]  /*11f0*/  IMAD R40, R25, 0x4, R40 ;  /* 0x0000000419287824 */ /* 0x000fc400078e0228 */
[----:B------:R-:W4:Y:S01]  /*1200*/  @!P0 LDC.64 R24, c[0x0][0x380] ;  /* 0x0000e000ff188b82 */ /* 0x000f220000000a00 */
[----:B------:R-:W-:Y:S01]  /*1210*/  LOP3.LUT R28, R20, 0xffff, RZ, 0xc0, !PT ;  /* 0x0000ffff141c7812 */ /* 0x000fe200078ec0ff */
[----:B0-----:R-:W-:Y:S01]  /*1220*/  IMAD R33, R27, 0x70, R6 ;  /* 0x000000701b217824 */ /* 0x001fe200078e0206 */
[----:B------:R-:W-:-:S03]  /*1230*/  LOP3.LUT R30, R26, 0xffff, RZ, 0xc0, !PT ;  /* 0x0000ffff1a1e7812 */ /* 0x000fc600078ec0ff */
[----:B------:R-:W-:Y:S01]  /*1240*/  IMAD R50, R28, 0x4, R50 ;  /* 0x000000041c327824 */ /* 0x000fe200078e0232 */
[----:B------:R-:W-:Y:S01]  /*1250*/  LEA R33, R30, R33, 0x2 ;  /* 0x000000211e217211 */ /* 0x000fe200078e10ff */
[----:B----4-:R-:W-:Y:S02]  /*1260*/  @!P0 IMAD.WIDE.U32 R28, R29, 0x4, R24 ;  /* 0x000000041d1c8825 */ /* 0x010fe400078e0018 */
[----:B------:R-:W4:Y:S04]  /*1270*/  LDG.E.128 R24, desc[UR8][R42.64+0x800] ;  /* 0x000800082a187981 */ /* 0x000f28000c1e1d00 */
[----:B-1----:R-:W5:Y:S04]  /*1280*/  @!P0 LDG.E R34, desc[UR8][R28.64+0xc00] ;  /* 0x000c00081c228981 */ /* 0x002f68000c1e1900 */
[----:B------:R-:W5:Y:S04]  /*1290*/  LDG.E.128 R28, desc[UR8][R42.64+0xa00] ;  /* 0x000a00082a1c7981 */ /* 0x000f68000c1e1d00 */
[----:B--2---:R0:W-:Y:S04]  /*12a0*/  STS [R23], R12 ;  /* 0x0000000c17007388 */ /* 0x0041e80000000800 */
[----:B0-----:R0:W2:Y:S01]  /*12b0*/  LDG.E.128 R20, desc[UR8][R42.64+0x600] ;  /* 0x000600082a147981 */ /* 0x0010a2000c1e1d00 */
[----:B------:R-:W-:Y:S01]  /*12c0*/  LOP3.LUT R32, R32, 0xffff, RZ, 0xc0, !PT ;  /* 0x0000ffff20207812 */ /* 0x000fe200078ec0ff */
[----:B------:R-:W-:-:S02]  /*12d0*/  IMAD R9, R9, 0x70, R6 ;  /* 0x0000007009097824 */ /* 0x000fc400078e0206 */
[----:B------:R-:W-:Y:S02]  /*12e0*/  VIADD R35, R5, 0x283 ;  /* 0x0000028305237836 */ /* 0x000fe40000000000 */
[----:B------:R-:W-:Y:S01]  /*12f0*/  IMAD R9, R32, 0x4, R9 ;  /* 0x0000000420097824 */ /* 0x000fe200078e0209 */
[----:B------:R-:W-:Y:S02]  /*1300*/  @!P0 IADD3 R32, PT, PT, R2, 0x300, RZ ;  /* 0x0000030002208810 */ /* 0x000fe40007ffe0ff */
[----:B------:R-:W-:Y:S02]  /*1310*/  LOP3.LUT R5, R35, 0xffff, RZ, 0xc0, !PT ;  /* 0x0000ffff23057812 */ /* 0x000fe400078ec0ff */
[----:B------:R-:W-:Y:S02]  /*1320*/  LOP3.LUT R12, R36, 0xffff, RZ, 0xc0, !PT ;  /* 0x0000ffff240c7812 */ /* 0x000fe400078ec0ff */
[----:B------:R-:W-:Y:S01]  /*1330*/  @!P0 LOP3.LUT R36, R32, 0xffff, RZ, 0xc0, !PT ;  /* 0x0000ffff20248812 */ /* 0x000fe200078ec0ff */
[----:B------:R-:W-:-:S02]  /*1340*/  IMAD R5, R5, 0x2493, RZ ;  /* 0x0000249305057824 */ /* 0x000fc400078e02ff */
[----:B------:R-:W-:Y:S02]  /*1350*/  IMAD R39, R39, 0x70, R6 ;  /* 0x0000007027277824 */ /* 0x000fe400078e0206 */
[----:B------:R-:W-:Y:S01]  /*1360*/  @!P0 IMAD R36, R36, 0x925, RZ ;  /* 0x0000092524248824 */ /* 0x000fe200078e02ff */
[----:B0-----:R-:W-:Y:S01]  /*1370*/  SHF.R.U32.HI R43, RZ, 0x12, R5 ;  /* 0x00000012ff2b7819 */ /* 0x001fe20000011605 */
[----:B------:R-:W-:-:S03]  /*1380*/  IMAD R12, R12, 0x4, R39 ;  /* 0x000000040c0c7824 */ /* 0x000fc600078e0227 */
[----:B------:R-:W-:Y:S02]  /*1390*/  @!P0 SHF.R.U32.HI R39, RZ, 0x10, R36 ;  /* 0x00000010ff278819 */ /* 0x000fe40000011624 */
[----:B------:R-:W-:Y:S01]  /*13a0*/  PRMT R36, R43, 0x9910, RZ ;  /* 0x000099102b247816 */ /* 0x000fe200000000ff */
[--C-:B------:R-:W-:Y:S02]  /*13b0*/  IMAD R46, R46, 0x70, R6.reuse ;  /* 0x000000702e2e7824 */ /* 0x100fe400078e0206 */
[--C-:B------:R-:W-:Y:S02]  /*13c0*/  IMAD R37, R37, 0x70, R6.reuse ;  /* 0x0000007025257824 */ /* 0x100fe400078e0206 */
[----:B------:R-:W-:Y:S02]  /*13d0*/  IMAD R36, R36, 0x1c, RZ ;  /* 0x0000001c24247824 */ /* 0x000fe400078e02ff */
[--C-:B------:R-:W-:Y:S02]  /*13e0*/  IMAD R5, R43, 0x70, R6.reuse ;  /* 0x000000702b057824 */ /* 0x100fe400078e0206 */
[C---:B------:R-:W-:Y:S01]  /*13f0*/  @!P0 IMAD R6, R39.reuse, 0x70, R6 ;  /* 0x0000007027068824 */ /* 0x040fe200078e0206 */
[----:B------:R-:W-:Y:S01]  /*1400*/  @!P0 PRMT R39, R39, 0x9910, RZ ;  /* 0x0000991027278816 */ /* 0x000fe200000000ff */
[----:B------:R-:W-:-:S04]  /*1410*/  IMAD.MOV R36, RZ, RZ, -R36 ;  /* 0x000000ffff247224 */ /* 0x000fc800078e0a24 */
[----:B------:R-:W-:Y:S01]  /*1420*/  @!P0 IMAD R39, R39, 0x1c, RZ ;  /* 0x0000001c27278824 */ /* 0x000fe200078e02ff */
[----:B------:R-:W-:-:S03]  /*1430*/  PRMT R36, R36, 0x7710, RZ ;  /* 0x0000771024247816 */ /* 0x000fc600000000ff */
[----:B------:R-:W-:Y:S02]  /*1440*/  @!P0 IMAD.MOV R39, RZ, RZ, -R39 ;  /* 0x000000ffff278224 */ /* 0x000fe400078e0a27 */
[----:B------:R-:W-:Y:S01]  /*1450*/  IMAD.IADD R35, R35, 0x1, R36 ;  /* 0x0000000123237824 */ /* 0x000fe200078e0224 */
[----:B------:R-:W-:Y:S02]  /*1460*/  LOP3.LUT R36, R7, 0xffff, RZ, 0xc0, !PT ;  /* 0x0000ffff07247812 */ /* 0x000fe400078ec0ff */
[----:B------:R-:W-:Y:S02]  /*1470*/  PRMT R7, R2, 0x9910, RZ ;  /* 0x0000991002077816 */ /* 0x000fe400000000ff */
[----:B------:R-:W-:Y:S02]  /*1480*/  @!P0 PRMT R39, R39, 0x7710, RZ ;  /* 0x0000771027278816 */ /* 0x000fe400000000ff */
[----:B------:R-:W-:Y:S01]  /*1490*/  LOP3.LUT R11, R11, 0xffff, RZ, 0xc0, !PT ;  /* 0x0000ffff0b0b7812 */ /* 0x000fe200078ec0ff */
[----:B------:R-:W-:Y:S01]  /*14a0*/  IMAD R7, R7, 0xcd, RZ ;  /* 0x000000cd07077824 */ /* 0x000fe200078e02ff */
[----:B------:R-:W-:Y:S01]  /*14b0*/  @!P0 IADD3 R32, PT, PT, R32, R39, RZ ;  /* 0x0000002720208210 */ /* 0x000fe20007ffe0ff */
[----:B------:R-:W-:Y:S01]  /*14c0*/  IMAD R37, R36, 0x4, R37 ;  /* 0x0000000424257824 */ /* 0x000fe200078e0225 */
[----:B------:R-:W-:Y:S01]  /*14d0*/  LOP3.LUT R36, R35, 0xffff, RZ, 0xc0, !PT ;  /* 0x0000ffff23247812 */ /* 0x000fe200078ec0ff */
[----:B------:R0:W-:Y:S01]  /*14e0*/  STS [R10], R13 ;  /* 0x0000000d0a007388 */ /* 0x0001e20000000800 */
[----:B------:R-:W-:Y:S01]  /*14f0*/  IMAD R46, R11, 0x4, R46 ;  /* 0x000000040b2e7824 */ /* 0x000fe200078e022e */
[----:B------:R-:W-:-:S02]  /*1500*/  @!P0 LOP3.LUT R11, R32, 0xffff, RZ, 0xc0, !PT ;  /* 0x0000ffff200b8812 */ /* 0x000fc400078ec0ff */
[----:B------:R-:W-:Y:S01]  /*1510*/  STS [R41], R14 ;  /* 0x0000000e29007388 */ /* 0x000fe20000000800 */
[----:B------:R-:W-:-:S03]  /*1520*/  LOP3.LUT R7, R7, 0xffff, RZ, 0xc0, !PT ;  /* 0x0000ffff07077812 */ /* 0x000fc600078ec0ff */
[----:B------:R-:W-:Y:S01]  /*1530*/  STS [R48], R15 ;  /* 0x0000000f30007388 */ /* 0x000fe20000000800 */
[----:B------:R-:W-:Y:S01]  /*1540*/  IMAD R32, R36, 0x4, R5 ;  /* 0x0000000424207824 */ /* 0x000fe200078e0205 */
[----:B------:R-:W-:Y:S02]  /*1550*/  @!P0 LEA R5, R11, R6, 0x2 ;  /* 0x000000060b058211 */ /* 0x000fe400078e10ff */
[----:B------:R-:W-:Y:S02]  /*1560*/  SHF.R.U32.HI R11, RZ, 0xa, R7 ;  /* 0x0000000aff0b7819 */ /* 0x000fe40000011607 */
[----:B------:R-:W1:Y:S02]  /*1570*/  LDC.64 R6, c[0x0][0x398] ;  /* 0x0000e600ff067b82 */ /* 0x000e640000000a00 */
[C---:B0-----:R-:W-:Y:S01]  /*1580*/  PRMT R10, R11.reuse, 0x9910, RZ ;  /* 0x000099100b0a7816 */ /* 0x041fe200000000ff */
[----:B------:R-:W-:Y:S01]  /*1590*/  VIADD R4, R4, 0xc40 ;  /* 0x00000c4004047836 */ /* 0x000fe20000000000 */
[----:B------:R-:W-:-:S04]  /*15a0*/  LOP3.LUT R11, R11, 0xffff, RZ, 0xc0, !PT ;  /* 0x0000ffff0b0b7812 */ /* 0x000fc800078ec0ff */
[----:B------:R-:W-:-:S05]  /*15b0*/  LEA R4, R3, R4, 0x18 ;  /* 0x0000000403047211 */ /* 0x000fca00078ec0ff */
[----:B------:R-:W-:Y:S01]  /*15c0*/  IMAD R4, R11, 0x14, R4 ;  /* 0x000000140b047824 */ /* 0x000fe200078e0204 */
[----:B---3--:R-:W-:Y:S04]  /*15d0*/  STS [R51], R16 ;  /* 0x0000001033007388 */ /* 0x008fe80000000800 */
[----:B------:R-:W-:Y:S04]  /*15e0*/  STS [R44], R17 ;  /* 0x000000112c007388 */ /* 0x000fe80000000800 */
[----:B------:R-:W-:Y:S04]  /*15f0*/  STS [R53], R18 ;  /* 0x0000001235007388 */ /* 0x000fe80000000800 */
[----:B------:R0:W-:Y:S02]  /*1600*/  STS [R8], R19 ;  /* 0x0000001308007388 */ /* 0x0001e40000000800 */
[----:B0-----:R-:W-:-:S04]  /*1610*/  IMAD R8, R10, 0x5, RZ ;  /* 0x000000050a087824 */ /* 0x001fc800078e02ff */
[----:B------:R-:W-:-:S05]  /*1620*/  IMAD.MOV R8, RZ, RZ, -R8 ;  /* 0x000000ffff087224 */ /* 0x000fca00078e0a08 */
[----:B------:R-:W-:-:S05]  /*1630*/  PRMT R13, R8, 0x7710, RZ ;  /* 0x00007710080d7816 */ /* 0x000fca00000000ff */
[----:B------:R-:W-:-:S05]  /*1640*/  IMAD.IADD R3, R13, 0x1, R2 ;  /* 0x000000010d037824 */ /* 0x000fca00078e0202 */
[----:B------:R-:W-:Y:S01]  /*1650*/  LOP3.LUT R3, R3, 0xff, RZ, 0xc0, !PT ;  /* 0x000000ff03037812 */ /* 0x000fe200078ec0ff */
[----:B--2---:R-:W-:Y:S04]  /*1660*/  STS [R49], R20 ;  /* 0x0000001431007388 */ /* 0x004fe80000000800 */
[----:B------:R-:W-:Y:S04]  /*1670*/  STS [R40], R21 ;  /* 0x0000001528007388 */ /* 0x000fe80000000800 */
[----:B------:R-:W-:Y:S04]  /*1680*/  STS [R45], R22 ;  /* 0x000000162d007388 */ /* 0x000fe80000000800 */
[----:B------:R-:W-:Y:S04]  /*1690*/  STS [R38], R23 ;  /* 0x0000001726007388 */ /* 0x000fe80000000800 */
[----:B----4-:R-:W-:Y:S04]  /*16a0*/  STS [R47], R24 ;  /* 0x000000182f007388 */ /* 0x010fe80000000800 */
[----:B------:R-:W-:Y:S04]  /*16b0*/  STS [R50], R25 ;  /* 0x0000001932007388 */ /* 0x000fe80000000800 */
[----:B------:R-:W-:Y:S04]  /*16c0*/  STS [R33], R26 ;  /* 0x0000001a21007388 */ /* 0x000fe80000000800 */
[----:B------:R-:W-:Y:S04]  /*16d0*/  STS [R12], R27 ;  /* 0x0000001b0c007388 */ /* 0x000fe80000000800 */
[----:B-----5:R-:W-:Y:S04]  /*16e0*/  STS [R9], R28 ;  /* 0x0000001c09007388 */ /* 0x020fe80000000800 */
[----:B------:R0:W-:Y:S04]  /*16f0*/  STS [R46], R29 ;  /* 0x0000001d2e007388 */ /* 0x0001e80000000800 */
[----:B------:R2:W-:Y:S04]  /*1700*/  STS [R37], R30 ;  /* 0x0000001e25007388 */ /* 0x0005e80000000800 */
[----:B------:R2:W-:Y:S04]  /*1710*/  STS [R32], R31 ;  /* 0x0000001f20007388 */ /* 0x0005e80000000800 */
[----:B------:R2:W-:Y:S01]  /*1720*/  @!P0 STS [R5], R34 ;  /* 0x0000002205008388 */ /* 0x0005e20000000800 */
[----:B0-----:R-:W-:Y:S01]  /*1730*/  LEA R46, R3, R4, 0x2 ;  /* 0x00000004032e7211 */ /* 0x001fe200078e10ff */
[----:B------:R-:W-:-:S02]  /*1740*/  IMAD.MOV.U32 R45, RZ, RZ, RZ ;  /* 0x000000ffff2d7224 */ /* 0x000fc400078e00ff */
[----:B-1----:R-:W-:-:S07]  /*1750*/  IMAD.WIDE.U32 R48, R2, 0x4, R6 ;  /* 0x0000000402307825 */ /* 0x002fce00078e0006 */
.L_x_10:
[----:B-1----:R-:W-:-:S07]  /*1760*/  IMAD.MOV.U32 R44, RZ, RZ, RZ ;  /* 0x000000ffff2c7224 */ /* 0x002fce00078e00ff */
.L_x_9:
[----:B------:R-:W0:Y:S01]  /*1770*/  S2R R4, SR_CgaCtaId ;  /* 0x0000000000047919 */ /* 0x000e220000008800 */
[----:B------:R-:W-:Y:S01]  /*1780*/  MOV R3, 0x400 ;  /* 0x0000040000037802 */ /* 0x000fe20000000f00 */
[----:B------:R-:W-:Y:S01]  /*1790*/  IMAD.MOV.U32 R41, RZ, RZ, R49 ;  /* 0x000000ffff297224 */ /* 0x000fe200078e0031 */
[----:B------:R-:W-:Y:S01]  /*17a0*/  SHF.R.U32.HI R12, RZ, 0x3, R2 ;  /* 0x00000003ff0c7819 */ /* 0x000fe20000011602 */
[----:B-1----:R-:W1:Y:S01]  /*17b0*/  LDCU.64 UR10, c[0x0][0x3a0] ;  /* 0x00007400ff0a77ac */ /* 0x002e620008000a00 */
[C---:B------:R-:W-:Y:S01]  /*17c0*/  SHF.L.U32 R43, R44.reuse, 0x3, RZ ;  /* 0x000000032c2b7819 */ /* 0x040fe200000006ff */
[----:B------:R-:W-:Y:S01]  /*17d0*/  VIADD R44, R44, 0x1 ;  /* 0x000000012c2c7836 */ /* 0x000fe20000000000 */
[----:B------:R-:W-:Y:S01]  /*17e0*/  LOP3.LUT R15, R2, 0x7, RZ, 0xc0, !PT ;  /* 0x00000007020f7812 */ /* 0x000fe200078ec0ff */
[----:B------:R-:W-:Y:S01]  /*17f0*/  UMOV UR4, URZ ;  /* 0x000000ff00047c82 */ /* 0x000fe20008000000 */
[----:B------:R-:W-:Y:S02]  /*1800*/  MOV R40, R48 ;  /* 0x0000003000287202 */ /* 0x000fe40000000f00 */
[----:B------:R-:W-:-:S02]  /*1810*/  ISETP.NE.AND P0, PT, R44, 0x3, PT ;  /* 0x000000032c00780c */ /* 0x000fc40003f05270 */
[----:B0-----:R-:W-:Y:S01]  /*1820*/  LEA R4, R4, R3, 0x18 ;  /* 0x0000000304047211 */ /* 0x001fe200078ec0ff */
[--C-:B------:R-:W-:Y:S02]  /*1830*/  IMAD R3, R45, 0x4, R12.reuse ;  /* 0x000000042d037824 */ /* 0x100fe400078e020c */
[----:B------:R-:W-:Y:S02]  /*1840*/  IMAD R12, R0, 0x90, R12 ;  /* 0x00000090000c7824 */ /* 0x000fe400078e020c */
[----:B------:R-:W-:Y:S01]  /*1850*/  IMAD R4, R3, 0x70, R4 ;  /* 0x0000007003047824 */ /* 0x000fe200078e0204 */
[----:B------:R-:W-:Y:S01]  /*1860*/  LOP3.LUT R3, R43, 0x7, R2, 0xf8, !PT ;  /* 0x000000072b037812 */ /* 0x000fe200078ef802 */
[----:B------:R-:W-:-:S04]  /*1870*/  IMAD R12, R12, 0x18, R15 ;  /* 0x000000180c0c7824 */ /* 0x000fc800078e020f */
[----:B------:R-:W-:Y:S02]  /*1880*/  IMAD R13, R3, 0x4, R4 ;  /* 0x00000004030d7824 */ /* 0x000fe400078e0204 */
[----:B------:R-:W-:-:S03]  /*1890*/  IMAD R12, R45, 0x60, R12 ;  /* 0x000000602d0c7824 */ /* 0x000fc600078e020c */
[----:B------:R0:W3:Y:S01]  /*18a0*/  LDS R3, [R13] ;  /* 0x000000000d037984 */ /* 0x0000e20000000800 */
[----:B------:R-:W-:-:S03]  /*18b0*/  IMAD.IADD R43, R43, 0x1, R12 ;  /* 0x000000012b2b7824 */ /* 0x000fc600078e020c */
[----:B------:R0:W4:Y:S04]  /*18c0*/  LDS R4, [R13+0x4] ;  /* 0x000004000d047984 */ /* 0x0001280000000800 */
[----:B--2---:R0:W2:Y:S04]  /*18d0*/  LDS R5, [R13+0x8] ;  /* 0x000008000d057984 */ /* 0x0040a80000000800 */
[----:B------:R0:W0:Y:S04]  /*18e0*/  LDS R6, [R13+0xc] ;  /* 0x00000c000d067984 */ /* 0x0000280000000800 */
        /* <DEDUP_REMOVED lines=20> */
[----:B-1234-:R0:W0:Y:S02]  /*1a30*/  LDS R39, [R13+0x1d0] ;  /* 0x0001d0000d277984 */ /* 0x01e0240000000800 */
.L_x_8:
[----:B------:R-:W-:-:S13]  /*1a40*/  ISETP.GT.U32.AND P1, PT, R2, 0x18, PT ;  /* 0x000000180200780c */ /* 0x000fda0003f24070 */
[----:B------:R-:W2:Y:S01]  /*1a50*/  @!P1 LDG.E R47, desc[UR8][R40.64] ;  /* 0x00000008282f9981 */ /* 0x000ea2000c1e1900 */
[----:B------:R-:W-:Y:S02]  /*1a60*/  IMAD.U32 R50, RZ, RZ, UR10 ;  /* 0x0000000aff327e24 */ /* 0x000fe4000f8e00ff */
[----:B------:R-:W-:-:S05]  /*1a70*/  IMAD.U32 R51, RZ, RZ, UR11 ;  /* 0x0000000bff337e24 */ /* 0x000fca000f8e00ff */
[----:B-1----:R1:W3:Y:S01]  /*1a80*/  LDG.E R42, desc[UR8][R50.64] ;  /* 0x00000008322a7981 */ /* 0x0022e2000c1e1900 */
[----:B------:R-:W4:Y:S01]  /*1a90*/  S2UR UR6, SR_CgaCtaId ;  /* 0x00000000000679c3 */ /* 0x000f220000008800 */
[----:B------:R-:W-:Y:S01]  /*1aa0*/  UMOV UR5, 0x400 ;  /* 0x0000040000057882 */ /* 0x000fe20000000000 */
[----:B------:R-:W-:Y:S02]  /*1ab0*/  UIADD3 UR10, UP0, UPT, UR10, 0x4, URZ ;  /* 0x000000040a0a7890 */ /* 0x000fe4000ff1e0ff */
[----:B------:R-:W-:Y:S02]  /*1ac0*/  UIADD3 UR4, UPT, UPT, UR4, 0x1, URZ ;  /* 0x0000000104047890 */ /* 0x000fe4000fffe0ff */
[----:B------:R-:W-:Y:S02]  /*1ad0*/  UIADD3.X UR11, UPT, UPT, URZ, UR11, URZ, UP0, !UPT ;  /* 0x0000000bff0b7290 */ /* 0x000fe400087fe4ff */
[----:B------:R-:W-:Y:S02]  /*1ae0*/  UISETP.NE.AND UP0, UPT, UR4, 0x6, UPT ;  /* 0x000000060400788c */ /* 0x000fe4000bf05270 */
[----:B----4-:R-:W-:Y:S01]  /*1af0*/  ULEA UR5, UR6, UR5, 0x18 ;  /* 0x0000000506057291 */ /* 0x010fe2000f8ec0ff */
[----:B--2---:R-:W-:Y:S01]  /*1b00*/  @!P1 STS [R46], R47 ;  /* 0x0000002f2e009388 */ /* 0x004fe20000000800 */
[----:B------:R-:W-:-:S07]  /*1b10*/  IADD3 R40, P1, PT, R40, 0x64, RZ ;  /* 0x0000006428287810 */ /* 0x000fce0007f3e0ff */
[----:B------:R-:W2:Y:S01]  /*1b20*/  LDS.128 R16, [UR5+0xc40] ;  /* 0x000c4005ff107984 */ /* 0x000ea20008000c00 */
[----:B------:R-:W-:-:S03]  /*1b30*/  IMAD.X R41, RZ, RZ, R41, P1 ;  /* 0x000000ffff297224 */ /* 0x000fc600008e0629 */
[----:B------:R-:W4:Y:S04]  /*1b40*/  LDS.128 R20, [UR5+0xc50] ;  /* 0x000c5005ff147984 */ /* 0x000f280008000c00 */
[----:B0-----:R-:W0:Y:S01]  /*1b50*/  LDS.128 R12, [UR5+0xc60] ;  /* 0x000c6005ff0c7984 */ /* 0x001e220008000c00 */
[----:B--2---:R-:W-:-:S04]  /*1b60*/  FFMA R53, R3, R16, RZ ;  /* 0x0000001003357223 */ /* 0x004fc800000000ff */
[----:B------:R-:W-:-:S04]  /*1b70*/  FFMA R16, R4, R17, R53 ;  /* 0x0000001104107223 */ /* 0x000fc80000000035 */
[----:B------:R-:W-:-:S04]  /*1b80*/  FFMA R17, R5, R18, R16 ;  /* 0x0000001205117223 */ /* 0x000fc80000000010 */
[----:B------:R-:W-:-:S04]  /*1b90*/  FFMA R16, R6, R19, R17 ;  /* 0x0000001306107223 */ /* 0x000fc80000000011 */
[----:B----4-:R-:W-:-:S04]  /*1ba0*/  FFMA R17, R7, R20, R16 ;  /* 0x0000001407117223 */ /* 0x010fc80000000010 */
[----:B------:R-:W-:Y:S02]  /*1bb0*/  FFMA R20, R8, R21, R17 ;  /* 0x0000001508147223 */ /* 0x000fe40000000011 */
[----:B------:R-:W2:Y:S02]  /*1bc0*/  LDS.128 R16, [UR5+0xc70] ;  /* 0x000c7005ff107984 */ /* 0x000ea40008000c00 */
[----:B------:R-:W-:-:S04]  /*1bd0*/  FFMA R21, R9, R22, R20 ;  /* 0x0000001609157223 */ /* 0x000fc80000000014 */
[----:B------:R-:W-:-:S04]  /*1be0*/  FFMA R20, R10, R23, R21 ;  /* 0x000000170a147223 */ /* 0x000fc80000000015 */
[----:B0-----:R-:W-:Y:S02]  /*1bf0*/  FFMA R47, R11, R12, R20 ;  /* 0x0000000c0b2f7223 */ /* 0x001fe40000000014 */
[----:B------:R-:W0:Y:S02]  /*1c00*/  LDS.128 R20, [UR5+0xc80] ;  /* 0x000c8005ff147984 */ /* 0x000e240008000c00 */
[----:B------:R-:W-:-:S04]  /*1c10*/  FFMA R12, R24, R13, R47 ;  /* 0x0000000d180c7223 */ /* 0x000fc8000000002f */
[----:B------:R-:W-:-:S04]  /*1c20*/  FFMA R13, R25, R14, R12 ;  /* 0x0000000e190d7223 */ /* 0x000fc8000000000c */
[----:B-1----:R-:W-:Y:S02]  /*1c30*/  FFMA R50, R26, R15, R13 ;  /* 0x0000000f1a327223 */ /* 0x002fe4000000000d */
[----:B------:R-:W1:Y:S02]  /*1c40*/  LDS.128 R12, [UR5+0xc90] ;  /* 0x000c9005ff0c7984 */ /* 0x000e640008000c00 */
[----:B--2---:R-:W-:-:S04]  /*1c50*/  FFMA R47, R27, R16, R50 ;  /* 0x000000101b2f7223 */ /* 0x004fc80000000032 */
[----:B------:R-:W-:-:S04]  /*1c60*/  FFMA R16, R28, R17, R47 ;  /* 0x000000111c107223 */ /* 0x000fc8000000002f */
[----:B------:R-:W-:Y:S02]  /*1c70*/  FFMA R17, R29, R18, R16 ;  /* 0x000000121d117223 */ /* 0x000fe40000000010 */
[----:B------:R-:W2:Y:S02]  /*1c80*/  LDS R18, [UR5+0xca0] ;  /* 0x000ca005ff127984 */ /* 0x000ea40008000800 */
[----:B------:R-:W-:-:S04]  /*1c90*/  FFMA R16, R30, R19, R17 ;  /* 0x000000131e107223 */ /* 0x000fc80000000011 */
[----:B0-----:R-:W-:-:S04]  /*1ca0*/  FFMA R17, R31, R20, R16 ;  /* 0x000000141f117223 */ /* 0x001fc80000000010 */
[----:B------:R-:W-:-:S04]  /*1cb0*/  FFMA R16, R32, R21, R17 ;  /* 0x0000001520107223 */ /* 0x000fc80000000011 */
[----:B------:R-:W-:-:S04]  /*1cc0*/  FFMA R17, R33, R22, R16 ;  /* 0x0000001621117223 */ /* 0x000fc80000000010 */
[----:B------:R-:W-:-:S04]  /*1cd0*/  FFMA R16, R34, R23, R17 ;  /* 0x0000001722107223 */ /* 0x000fc80000000011 */
[----:B-1----:R-:W-:Y:S02]  /*1ce0*/  FFMA R19, R35, R12, R16 ;  /* 0x0000000c23137223 */ /* 0x002fe40000000010 */
[----:B------:R-:W0:Y:S02]  /*1cf0*/  LDC.64 R16, c[0x0][0x388] ;  /* 0x0000e200ff107b82 */ /* 0x000e240000000a00 */
[----:B------:R-:W-:-:S04]  /*1d00*/  FFMA R12, R36, R13, R19 ;  /* 0x0000000d240c7223 */ /* 0x000fc80000000013 */
[----:B------:R-:W-:-:S04]  /*1d10*/  FFMA R13, R37, R14, R12 ;  /* 0x0000000e250d7223 */ /* 0x000fc8000000000c */
[----:B------:R-:W-:-:S04]  /*1d20*/  FFMA R12, R38, R15, R13 ;  /* 0x0000000f260c7223 */ /* 0x000fc8000000000d */
[----:B--2---:R-:W-:-:S04]  /*1d30*/  FFMA R13, R39, R18, R12 ;  /* 0x00000012270d7223 */ /* 0x004fc8000000000c */
[----:B---3--:R-:W-:Y:S01]  /*1d40*/  FADD R13, R13, R42 ;  /* 0x0000002a0d0d7221 */ /* 0x008fe20000000000 */
[----:B0-----:R-:W-:-:S04]  /*1d50*/  IMAD.WIDE.U32 R16, R43, 0x4, R16 ;  /* 0x000000042b107825 */ /* 0x001fc800078e0010 */
[----:B------:R-:W-:Y:S02]  /*1d60*/  FMNMX R13, RZ, R13, !PT ;  /* 0x0000000dff0d7209 */ /* 0x000fe40007800000 */
[----:B------:R-:W-:-:S03]  /*1d70*/  IADD3 R43, PT, PT, R43, 0x240, RZ ;  /* 0x000002402b2b7810 */ /* 0x000fc60007ffe0ff */
[----:B------:R1:W-:Y:S01]  /*1d80*/  STG.E desc[UR8][R16.64], R13 ;  /* 0x0000000d10007986 */ /* 0x0003e2000c101908 */
[----:B------:R-:W-:Y:S05]  /*1d90*/  BRA.U UP0, `(.L_x_8) ;  /* 0xfffffffd00287547 */ /* 0x000fea000b83ffff */
[----:B------:R-:W-:Y:S05]  /*1da0*/  @P0 BRA `(.L_x_9) ;  /* 0xfffffff800700947 */ /* 0x000fea000383ffff */
[----:B------:R-:W-:-:S05]  /*1db0*/  VIADD R45, R45, 0x1 ;  /* 0x000000012d2d7836 */ /* 0x000fca0000000000 */
[----:B------:R-:W-:-:S13]  /*1dc0*/  ISETP.NE.AND P0, PT, R45, 0x6, PT ;  /* 0x000000062d00780c */ /* 0x000fda0003f05270 */
[----:B------:R-:W-:Y:S05]  /*1dd0*/  @P0 BRA `(.L_x_10) ;  /* 0xfffffff800600947 */ /* 0x000fea000383ffff */
[----:B------:R-:W-:Y:S01]  /*1de0*/  SHF.R.U32.HI R10, RZ, 0x2, R2 ;  /* 0x00000002ff0a7819 */ /* 0x000fe20000011602 */
[----:B------:R-:W0:Y:S01]  /*1df0*/  LDCU.64 UR4, c[0x0][0x388] ;  /* 0x00007100ff0477ac */ /* 0x000e220008000a00 */
[----:B------:R-:W-:Y:S01]  /*1e00*/  LOP3.LUT R8, R2, 0x7, RZ, 0xc0, !PT ;  /* 0x0000000702087812 */ /* 0x000fe200078ec0ff */
[----:B------:R-:W-:Y:S01]  /*1e10*/  IMAD R9, R0, 0xd80, RZ ;  /* 0x00000d8000097824 */ /* 0x000fe200078e02ff */
[----:B------:R-:W-:-:S05]  /*1e20*/  LOP3.LUT R3, R10, 0xfe, RZ, 0xc0, !PT ;  /* 0x000000fe0a037812 */ /* 0x000fca00078ec0ff */
[----:B------:R-:W-:-:S04]  /*1e30*/  IMAD R3, R3, 0xc, R8 ;  /* 0x0000000c03037824 */ /* 0x000fc800078e0208 */
[----:B------:R-:W-:-:S05]  /*1e40*/  IMAD.SHL.U32 R6, R3, 0x2, RZ ;  /* 0x0000000203067824 */ /* 0x000fca00078e00ff */
[----:B------:R-:W-:-:S04]  /*1e50*/  IADD3 R3, P0, PT, R9, R6, RZ ;  /* 0x0000000609037210 */ /* 0x000fc80007f1e0ff */
[----:B------:R-:W-:Y:S02]  /*1e60*/  IADD3.X R4, PT, PT, RZ, RZ, RZ, P0, !PT ;  /* 0x000000ffff047210 */ /* 0x000fe400007fe4ff */
[----:B0-----:R-:W-:-:S04]  /*1e70*/  LEA R14, P0, R3, UR4, 0x2 ;  /* 0x00000004030e7c11 */ /* 0x001fc8000f8010ff */
[----:B------:R-:W-:Y:S02]  /*1e80*/  LEA.HI.X R15, R3, UR5, R4, 0x2, P0 ;  /* 0x00000005030f7c11 */ /* 0x000fe400080f1404 */
[----:B------:R-:W0:Y:S03]  /*1e90*/  LDC.64 R4, c[0x0][0x390] ;  /* 0x0000e400ff047b82 */ /* 0x000e260000000a00 */
[----:B-1----:R-:W2:Y:S04]  /*1ea0*/  LDG.E.64 R12, desc[UR8][R14.64+0x60] ;  /* 0x000060080e0c7981 */ /* 0x002ea8000c1e1b00 */
[----:B------:R-:W3:Y:S01]  /*1eb0*/  LDG.E.64 R16, desc[UR8][R14.64] ;  /* 0x000000080e107981 */ /* 0x000ee2000c1e1b00 */
[----:B------:R-:W-:-:S05]  /*1ec0*/  SHF.R.U32.HI R7, RZ, 0x3, R2 ;  /* 0x00000003ff077819 */ /* 0x000fca0000011602 */
[----:B------:R-:W-:-:S04]  /*1ed0*/  IMAD R7, R7, 0xc, R8 ;  /* 0x0000000c07077824 */ /* 0x000fc800078e0208 */
[----:B------:R-:W-:Y:S01]  /*1ee0*/  IMAD R3, R0, 0x360, R7 ;  /* 0x0000036000037824 */ /* 0x000fe200078e0207 */
[----:B--2---:R-:W-:-:S03]  /*1ef0*/  FMNMX R8, R12, R13, !PT ;  /* 0x0000000d0c087209 */ /* 0x004fc60007800000 */
[----:B0-----:R-:W-:Y:S01]  /*1f00*/  IMAD.WIDE.U32 R12, R3, 0x4, R4 ;  /* 0x00000004030c7825 */ /* 0x001fe200078e0004 */
[----:B---3--:R-:W-:-:S05]  /*1f10*/  FMNMX3 R11, R16, R17, R8, !PT ;  /* 0x00000011100b7276 */ /* 0x008fca0007800008 */
[----:B------:R0:W-:Y:S04]  /*1f20*/  STG.E desc[UR8][R12.64], R11 ;  /* 0x0000000b0c007986 */ /* 0x0001e8000c101908 */
[----:B------:R-:W2:Y:S04]  /*1f30*/  LDG.E.64 R16, desc[UR8][R14.64+0x360] ;  /* 0x000360080e107981 */ /* 0x000ea8000c1e1b00 */
[----:B------:R-:W3:Y:S01]  /*1f40*/  LDG.E.64 R18, desc[UR8][R14.64+0x300] ;  /* 0x000300080e127981 */ /* 0x000ee2000c1e1b00 */
[----:B------:R-:W-:Y:S02]  /*1f50*/  VIADD R21, R3, 0x30 ;  /* 0x0000003003157836 */ /* 0x000fe40000000000 */
[----:B0-----:R-:W-:Y:S01]  /*1f60*/  IMAD.SHL.U32 R11, R2, 0x2, RZ ;  /* 0x00000002020b7824 */ /* 0x001fe200078e00ff */
[----:B--2---:R-:W-:Y:S01]  /*1f70*/  FMNMX R8, R16, R17, !PT ;  /* 0x0000001110087209 */ /* 0x004fe20007800000 */
[----:B------:R-:W-:-:S03]  /*1f80*/  IMAD.WIDE.U32 R16, R21, 0x4, R4 ;  /* 0x0000000415107825 */ /* 0x000fc600078e0004 */
[----:B---3--:R-:W-:-:S05]  /*1f90*/  FMNMX3 R19, R18, R19, R8, !PT ;  /* 0x0000001312137276 */ /* 0x008fca0007800008 */
[----:B------:R0:W-:Y:S04]  /*1fa0*/  STG.E desc[UR8][R16.64], R19 ;  /* 0x0000001310007986 */ /* 0x0001e8000c101908 */
[----:B------:R-:W2:Y:S04]  /*1fb0*/  LDG.E.64 R22, desc[UR8][R14.64+0x660] ;  /* 0x000660080e167981 */ /* 0x000ea8000c1e1b00 */
[----:B------:R-:W3:Y:S01]  /*1fc0*/  LDG.E.64 R20, desc[UR8][R14.64+0x600] ;  /* 0x000600080e147981 */ /* 0x000ee2000c1e1b00 */
[----:B------:R-:W-:Y:S02]  /*1fd0*/  SHF.R.U32.HI R8, RZ, 0x1, R2 ;  /* 0x00000001ff087819 */ /* 0x000fe40000011602 */
[----:B------:R-:W-:-:S02]  /*1fe0*/  LOP3.LUT R11, R11, 0x6, RZ, 0xc0, !PT ;  /* 0x000000060b0b7812 */ /* 0x000fc400078ec0ff */
[----:B------:R-:W-:-:S05]  /*1ff0*/  LOP3.LUT R8, R8, 0x1fe, RZ, 0xc0, !PT ;  /* 0x000001fe08087812 */ /* 0x000fca00078ec0ff */
[----:B------:R-:W-:Y:S01]  /*2000*/  IMAD R8, R8, 0x18, R11 ;  /* 0x0000001808087824 */ /* 0x000fe200078e020b */
[----:B------:R-:W-:-:S03]  /*2010*/  IADD3 R11, PT, PT, R3, 0x60, RZ ;  /* 0x00000060030b7810 */ /* 0x000fc60007ffe0ff */
[----:B------:R-:W-:Y:S02]  /*2020*/  VIADD R8, R8, 0x10 ;  /* 0x0000001008087836 */ /* 0x000fe40000000000 */
[----:B0-----:R-:W-:-:S03]  /*2030*/  IMAD.WIDE.U32 R18, R11, 0x4, R4 ;  /* 0x000000040b127825 */ /* 0x001fc600078e0004 */
[----:B------:R-:W-:-:S05]  /*2040*/  IADD3 R12, P0, PT, R9, R8, RZ ;  /* 0x00000008090c7210 */ /* 0x000fca0007f1e0ff */
[----:B------:R-:W-:Y:S01]  /*2050*/  IMAD.X R13, RZ, RZ, RZ, P0 ;  /* 0x000000ffff0d7224 */ /* 0x000fe200000e06ff */
[----:B------:R-:W-:-:S04]  /*2060*/  LEA R16, P0, R12, UR4, 0x2 ;  /* 0x000000040c107c11 */ /* 0x000fc8000f8010ff */
[----:B------:R-:W-:Y:S02]  /*2070*/  LEA.HI.X R17, R12, UR5, R13, 0x2, P0 ;  /* 0x000000050c117c11 */ /* 0x000fe400080f140d */
[----:B--2---:R-:W-:-:S04]  /*2080*/  FMNMX R22, R22, R23, !PT ;  /* 0x0000001716167209 */ /* 0x004fc80007800000 */
[----:B---3--:R-:W-:-:S05]  /*2090*/  FMNMX3 R23, R20, R21, R22, !PT ;  /* 0x0000001514177276 */ /* 0x008fca0007800016 */
[----:B------:R0:W-:Y:S04]  /*20a0*/  STG.E desc[UR8][R18.64], R23 ;  /* 0x0000001712007986 */ /* 0x0001e8000c101908 */
[----:B------:R-:W2:Y:S04]  /*20b0*/  LDG.E.64 R20, desc[UR8][R16.64+0x60] ;  /* 0x0000600810147981 */ /* 0x000ea8000c1e1b00 */
[----:B------:R-:W3:Y:S01]  /*20c0*/  LDG.E.64 R24, desc[UR8][R16.64] ;  /* 0x0000000810187981 */ /* 0x000ee2000c1e1b00 */
[C---:B------:R-:W-:Y:S02]  /*20d0*/  LOP3.LUT R11, R2.reuse, 0x3, RZ, 0xc0, !PT ;  /* 0x00000003020b7812 */ /* 0x040fe400078ec0ff */
[----:B------:R-:W-:-:S03]  /*20e0*/  ISETP.GT.U32.AND P0, PT, R2, 0xf, PT ;  /* 0x0000000f0200780c */ /* 0x000fc60003f04070 */
[----:B------:R-:W-:-:S04]  /*20f0*/  IMAD R11, R10, 0xc, R11 ;  /* 0x0000000c0a0b7824 */ /* 0x000fc800078e020b */
[----:B------:R-:W-:-:S04]  /*2100*/  VIADD R11, R11, 0x8 ;  /* 0x000000080b0b7836 */ /* 0x000fc80000000000 */
[----:B------:R-:W-:Y:S01]  /*2110*/  IMAD R13, R0, 0x360, R11 ;  /* 0x00000360000d7824 */ /* 0x000fe200078e020b */
[----:B--2---:R-:W-:-:S03]  /*2120*/  FMNMX R2, R20, R21, !PT ;  /* 0x0000001514027209 */ /* 0x004fc60007800000 */
[----:B------:R-:W-:Y:S01]  /*2130*/  IMAD.WIDE.U32 R20, R13, 0x4, R4 ;  /* 0x000000040d147825 */ /* 0x000fe200078e0004 */
[----:B---3--:R-:W-:-:S05]  /*2140*/  FMNMX3 R25, R24, R25, R2, !PT ;  /* 0x0000001918197276 */ /* 0x008fca0007800002 */
[----:B------:R1:W-:Y:S04]  /*2150*/  STG.E desc[UR8][R20.64], R25 ;  /* 0x0000001914007986 */ /* 0x0003e8000c101908 */
[----:B0-----:R-:W2:Y:S04]  /*2160*/  @!P0 LDG.E.64 R18, desc[UR8][R16.64+0x660] ;  /* 0x0006600810128981 */ /* 0x001ea8000c1e1b00 */
[----:B------:R-:W3:Y:S01]  /*2170*/  @!P0 LDG.E.64 R22, desc[UR8][R16.64+0x600] ;  /* 0x0006000810168981 */ /* 0x000ee2000c1e1b00 */
[----:B------:R-:W-:Y:S01]  /*2180*/  @!P0 VIADD R27, R13, 0x60 ;  /* 0x000000600d1b8836 */ /* 0x000fe20000000000 */
[----:B--2---:R-:W-:-:S03]  /*2190*/  @!P0 FMNMX R2, R18, R19, !PT ;  /* 0x0000001312028209 */ /* 0x004fc60007800000 */
[----:B------:R-:W-:Y:S01]  /*21a0*/  @!P0 IMAD.WIDE.U32 R18, R27, 0x4, R4 ;  /* 0x000000041b128825 */ /* 0x000fe200078e0004 */
[----:B---3--:R-:W-:-:S05]  /*21b0*/  @!P0 FMNMX3 R23, R22, R23, R2, !PT ;  /* 0x0000001716178276 */ /* 0x008fca0007800002 */
[----:B------:R0:W-:Y:S04]  /*21c0*/  @!P0 STG.E desc[UR8][R18.64], R23 ;  /* 0x0000001712008986 */ /* 0x0001e8000c101908 */
[----:B------:R-:W2:Y:S04]  /*21d0*/  LDG.E.64 R28, desc[UR8][R14.64+0x960] ;  /* 0x000960080e1c7981 */ /* 0x000ea8000c1e1b00 */
[----:B------:R-:W3:Y:S01]  /*21e0*/  LDG.E.64 R26, desc[UR8][R14.64+0x900] ;  /* 0x000900080e1a7981 */ /* 0x000ee2000c1e1b00 */
[----:B------:R-:W-:-:S05]  /*21f0*/  IADD3 R31, PT, PT, R3, 0x90, RZ ;  /* 0x00000090031f7810 */ /* 0x000fca0007ffe0ff */
[----:B-1----:R-:W-:Y:S01]  /*2200*/  IMAD.WIDE.U32 R20, R31, 0x4, R4 ;  /* 0x000000041f147825 */ /* 0x002fe200078e0004 */
[----:B--2---:R-:W-:-:S04]  /*2210*/  FMNMX R28, R28, R29, !PT ;  /* 0x0000001d1c1c7209 */ /* 0x004fc80007800000 */
[----:B---3--:R-:W-:-:S05]  /*2220*/  FMNMX3 R27, R26, R27, R28, !PT ;  /* 0x0000001b1a1b7276 */ /* 0x008fca000780001c */
[----:B------:R1:W-:Y:S04]  /*2230*/  STG.E desc[UR8][R20.64], R27 ;  /* 0x0000001b14007986 */ /* 0x0003e8000c101908 */
[----:B------:R-:W2:Y:S04]  /*2240*/  LDG.E.64 R28, desc[UR8][R14.64+0xc60] ;  /* 0x000c60080e1c7981 */ /* 0x000ea8000c1e1b00 */
[----:B------:R-:W3:Y:S01]  /*2250*/  LDG.E.64 R24, desc[UR8][R14.64+0xc00] ;  /* 0x000c00080e187981 */ /* 0x000ee2000c1e1b00 */
[----:B------:R-:W-:-:S04]  /*2260*/  VIADD R31, R3, 0xc0 ;  /* 0x000000c0031f7836 */ /* 0x000fc80000000000 */
[----:B0-----:R-:W-:Y:S01]  /*2270*/  IMAD.WIDE.U32 R18, R31, 0x4, R4 ;  /* 0x000000041f127825 */ /* 0x001fe200078e0004 */
[----:B--2---:R-:W-:-:S04]  /*2280*/  FMNMX R28, R28, R29, !PT ;  /* 0x0000001d1c1c7209 */ /* 0x004fc80007800000 */
[----:B---3--:R-:W-:-:S05]  /*2290*/  FMNMX3 R25, R24, R25, R28, !PT ;  /* 0x0000001918197276 */ /* 0x008fca000780001c */
[----:B------:R0:W-:Y:S04]  /*22a0*/  STG.E desc[UR8][R18.64], R25 ;  /* 0x0000001912007986 */ /* 0x0001e8000c101908 */
[----:B------:R-:W2:Y:S04]  /*22b0*/  LDG.E.64 R28, desc[UR8][R14.64+0xf60] ;  /* 0x000f60080e1c7981 */ /* 0x000ea8000c1e1b00 */
[----:B------:R-:W3:Y:S01]  /*22c0*/  LDG.E.64 R22, desc[UR8][R14.64+0xf00] ;  /* 0x000f00080e167981 */ /* 0x000ee2000c1e1b00 */
[----:B------:R-:W-:-:S04]  /*22d0*/  VIADD R31, R3, 0xf0 ;  /* 0x000000f0031f7836 */ /* 0x000fc80000000000 */
        /* <DEDUP_REMOVED lines=11> */
[----:B------:R-:W2:Y:S04]  /*2390*/  @!P0 LDG.E.64 R28, desc[UR8][R16.64+0xf60] ;  /* 0x000f6008101c8981 */ /* 0x000ea8000c1e1b00 */
[----:B------:R-:W3:Y:S01]  /*23a0*/  @!P0 LDG.E.64 R24, desc[UR8][R16.64+0xf00] ;  /* 0x000f000810188981 */ /* 0x000ee2000c1e1b00 */
[----:B------:R-:W-:Y:S01]  /*23b0*/  IADD3 R33, P1, PT, R9, 0x480, RZ ;  /* 0x0000048009217810 */ /* 0x000fe20007f3e0ff */
[----:B-1----:R-:W-:-:S03]  /*23c0*/  @!P0 VIADD R21, R13, 0xf0 ;  /* 0x000000f00d158836 */ /* 0x002fc60000000000 */
[----:B------:R-:W-:Y:S01]  /*23d0*/  IADD3.X R12, PT, PT, RZ, RZ, RZ, P1, !PT ;  /* 0x000000ffff0c7210 */ /* 0x000fe20000ffe4ff */
[----:B0-----:R-:W-:Y:S01]  /*23e0*/  @!P0 IMAD.WIDE.U32 R18, R21, 0x4, R4 ;  /* 0x0000000415128825 */ /* 0x001fe200078e0004 */
[----:B------:R-:W-:-:S05]  /*23f0*/  IADD3 R2, P1, PT, R6, R33, RZ ;  /* 0x0000002106027210 */ /* 0x000fca0007f3e0ff */
[----:B------:R-:W-:Y:S01]  /*2400*/  IMAD.X R15, RZ, RZ, R12, P1 ;  /* 0x000000ffff0f7224 */ /* 0x000fe200008e060c */
[----:B------:R-:W-:-:S04]  /*2410*/  LEA R14, P1, R2, UR4, 0x2 ;  /* 0x00000004020e7c11 */ /* 0x000fc8000f8210ff */
[----:B------:R-:W-:Y:S02]  /*2420*/  LEA.HI.X R15, R2, UR5, R15, 0x2, P1 ;  /* 0x00000005020f7c11 */ /* 0x000fe400088f140f */
[----:B--2---:R-:W-:-:S04]  /*2430*/  @!P0 FMNMX R28, R28, R29, !PT ;  /* 0x0000001d1c1c8209 */ /* 0x004fc80007800000 */
[----:B---3--:R-:W-:-:S05]  /*2440*/  @!P0 FMNMX3 R25, R24, R25, R28, !PT ;  /* 0x0000001918198276 */ /* 0x008fca000780001c */
[----:B------:R0:W-:Y:S04]  /*2450*/  @!P0 STG.E desc[UR8][R18.64], R25 ;  /* 0x0000001912008986 */ /* 0x0001e8000c101908 */
[----:B------:R-:W2:Y:S04]  /*2460*/  LDG.E.64 R20, desc[UR8][R14.64+0x60] ;  /* 0x000060080e147981 */ /* 0x000ea8000c1e1b00 */
[----:B------:R-:W3:Y:S01]  /*2470*/  LDG.E.64 R22, desc[UR8][R14.64] ;  /* 0x000000080e167981 */ /* 0x000ee2000c1e1b00 */
[----:B------:R-:W-:-:S04]  /*2480*/  IMAD.MOV.U32 R17, RZ, RZ, 0x360 ;  /* 0x00000360ff117424 */ /* 0x000fc800078e00ff */
[----:B------:R-:W-:-:S05]  /*2490*/  IMAD R10, R0, R17, 0x120 ;  /* 0x00000120000a7424 */ /* 0x000fca00078e0211 */
[----:B------:R-:W-:Y:S02]  /*24a0*/  IADD3 R27, PT, PT, R7, R10, RZ ;  /* 0x0000000a071b7210 */ /* 0x000fe40007ffe0ff */
[----:B--2---:R-:W-:-:S03]  /*24b0*/  FMNMX R2, R21, R20, !PT ;  /* 0x0000001415027209 */ /* 0x004fc60007800000 */
[----:B------:R-:W-:Y:S01]  /*24c0*/  IMAD.WIDE.U32 R20, R27, 0x4, R4 ;  /* 0x000000041b147825 */ /* 0x000fe200078e0004 */
[----:B---3--:R-:W-:-:S05]  /*24d0*/  FMNMX3 R27, R22, R23, R2, !PT ;  /* 0x00000017161b7276 */ /* 0x008fca0007800002 */
[----:B------:R1:W-:Y:S04]  /*24e0*/  STG.E desc[UR8][R20.64], R27 ;  /* 0x0000001b14007986 */ /* 0x0003e8000c101908 */
[----:B------:R-:W2:Y:S04]  /*24f0*/  LDG.E.64 R22, desc[UR8][R14.64+0x360] ;  /* 0x000360080e167981 */ /* 0x000ea8000c1e1b00 */
[----:B0-----:R-:W3:Y:S01]  /*2500*/  LDG.E.64 R18, desc[UR8][R14.64+0x300] ;  /* 0x000300080e127981 */ /* 0x001ee2000c1e1b00 */
[----:B------:R-:W-:Y:S01]  /*2510*/  VIADD R25, R3, 0x150 ;  /* 0x0000015003197836 */ /* 0x000fe20000000000 */
[----:B--2---:R-:W-:-:S03]  /*2520*/  FMNMX R2, R23, R22, !PT ;  /* 0x0000001617027209 */ /* 0x004fc60007800000 */
[----:B------:R-:W-:Y:S01]  /*2530*/  IMAD.WIDE.U32 R22, R25, 0x4, R4 ;  /* 0x0000000419167825 */ /* 0x000fe200078e0004 */
[----:B---3--:R-:W-:-:S05]  /*2540*/  FMNMX3 R25, R18, R19, R2, !PT ;  /* 0x0000001312197276 */ /* 0x008fca0007800002 */
[----:B------:R0:W-:Y:S04]  /*2550*/  STG.E desc[UR8][R22.64], R25 ;  /* 0x0000001916007986 */ /* 0x0001e8000c101908 */
[----:B------:R-:W2:Y:S04]  /*2560*/  LDG.E.64 R30, desc[UR8][R14.64+0x660] ;  /* 0x000660080e1e7981 */ /* 0x000ea8000c1e1b00 */
[----:B------:R-:W3:Y:S01]  /*2570*/  LDG.E.64 R28, desc[UR8][R14.64+0x600] ;  /* 0x000600080e1c7981 */ /* 0x000ee2000c1e1b00 */
[----:B------:R-:W-:Y:S01]  /*2580*/  IADD3 R2, P1, PT, R8, R33, RZ ;  /* 0x0000002108027210 */ /* 0x000fe20007f3e0ff */
[----:B-1----:R-:W-:-:S04]  /*2590*/  VIADD R21, R3, 0x180 ;  /* 0x0000018003157836 */ /* 0x002fc80000000000 */
[----:B------:R-:W-:Y:S01]  /*25a0*/  IMAD.X R19, RZ, RZ, R12, P1 ;  /* 0x000000ffff137224 */ /* 0x000fe200008e060c */
[----:B------:R-:W-:Y:S01]  /*25b0*/  LEA R18, P1, R2, UR4, 0x2 ;  /* 0x0000000402127c11 */ /* 0x000fe2000f8210ff */
[----:B------:R-:W-:-:S03]  /*25c0*/  IMAD.WIDE.U32 R20, R21, 0x4, R4 ;  /* 0x0000000415147825 */ /* 0x000fc600078e0004 */
[----:B------:R-:W-:Y:S02]  /*25d0*/  LEA.HI.X R19, R2, UR5, R19, 0x2, P1 ;  /* 0x0000000502137c11 */ /* 0x000fe400088f1413 */
[----:B--2---:R-:W-:-:S04]  /*25e0*/  FMNMX R30, R31, R30, !PT ;  /* 0x0000001e1f1e7209 */ /* 0x004fc80007800000 */
[----:B---3--:R-:W-:-:S05]  /*25f0*/  FMNMX3 R29, R28, R29, R30, !PT ;  /* 0x0000001d1c1d7276 */ /* 0x008fca000780001e */
[----:B------:R1:W-:Y:S04]  /*2600*/  STG.E desc[UR8][R20.64], R29 ;  /* 0x0000001d14007986 */ /* 0x0003e8000c101908 */
[----:B0-----:R-:W2:Y:S04]  /*2610*/  LDG.E.64 R22, desc[UR8][R18.64+0x60] ;  /* 0x0000600812167981 */ /* 0x001ea8000c1e1b00 */
[----:B------:R-:W3:Y:S01]  /*2620*/  LDG.E.64 R24, desc[UR8][R18.64] ;  /* 0x0000000812187981 */ /* 0x000ee2000c1e1b00 */
[----:B------:R-:W-:Y:S02]  /*2630*/  IADD3 R27, PT, PT, R11, R10, RZ ;  /* 0x0000000a0b1b7210 */ /* 0x000fe40007ffe0ff */
[----:B--2---:R-:W-:-:S03]  /*2640*/  FMNMX R2, R23, R22, !PT ;  /* 0x0000001617027209 */ /* 0x004fc60007800000 */
[----:B------:R-:W-:Y:S01]  /*2650*/  IMAD.WIDE.U32 R22, R27, 0x4, R4 ;  /* 0x000000041b167825 */ /* 0x000fe200078e0004 */
[----:B---3--:R-:W-:-:S05]  /*2660*/  FMNMX3 R25, R24, R25, R2, !PT ;  /* 0x0000001918197276 */ /* 0x008fca0007800002 */
[----:B------:R0:W-:Y:S04]  /*2670*/  STG.E desc[UR8][R22.64], R25 ;  /* 0x0000001916007986 */ /* 0x0001e8000c101908 */
[----:B------:R-:W2:Y:S04]  /*2680*/  @!P0 LDG.E.64 R30, desc[UR8][R18.64+0x660] ;  /* 0x00066008121e8981 */ /* 0x000ea8000c1e1b00 */
[----:B------:R-:W3:Y:S01]  /*2690*/  @!P0 LDG.E.64 R26, desc[UR8][R18.64+0x600] ;  /* 0x00060008121a8981 */ /* 0x000ee2000c1e1b00 */
[----:B------:R-:W-:-:S04]  /*26a0*/  @!P0 VIADD R33, R13, 0x180 ;  /* 0x000001800d218836 */ /* 0x000fc80000000000 */
[----:B-1----:R-:W-:Y:S01]  /*26b0*/  @!P0 IMAD.WIDE.U32 R20, R33, 0x4, R4 ;  /* 0x0000000421148825 */ /* 0x002fe200078e0004 */
[----:B--2---:R-:W-:-:S04]  /*26c0*/  @!P0 FMNMX R30, R31, R30, !PT ;  /* 0x0000001e1f1e8209 */ /* 0x004fc80007800000 */
[----:B---3--:R-:W-:-:S05]  /*26d0*/  @!P0 FMNMX3 R27, R26, R27, R30, !PT ;  /* 0x0000001b1a1b8276 */ /* 0x008fca000780001e */
[----:B------:R1:W-:Y:S04]  /*26e0*/  @!P0 STG.E desc[UR8][R20.64], R27 ;  /* 0x0000001b14008986 */ /* 0x0003e8000c101908 */
        /* <DEDUP_REMOVED lines=16> */
[----:B------:R-:W-:-:S05]  /*27f0*/  IADD3 R33, PT, PT, R3, 0x210, RZ ;  /* 0x0000021003217810 */ /* 0x000fca0007ffe0ff */
[----:B0-----:R-:W-:Y:S01]  /*2800*/  IMAD.WIDE.U32 R22, R33, 0x4, R4 ;  /* 0x0000000421167825 */ /* 0x001fe200078e0004 */
[----:B--2---:R-:W-:-:S04]  /*2810*/  FMNMX R30, R31, R30, !PT ;  /* 0x0000001e1f1e7209 */ /* 0x004fc80007800000 */
[----:B---3--:R-:W-:-:S05]  /*2820*/  FMNMX3 R27, R26, R27, R30, !PT ;  /* 0x0000001b1a1b7276 */ /* 0x008fca000780001e */
[----:B------:R-:W-:Y:S04]  /*2830*/  STG.E desc[UR8][R22.64], R27 ;  /* 0x0000001b16007986 */ /* 0x000fe8000c101908 */
[----:B------:R-:W2:Y:S04]  /*2840*/  LDG.E.64 R30, desc[UR8][R18.64+0x960] ;  /* 0x00096008121e7981 */ /* 0x000ea8000c1e1b00 */
[----:B------:R-:W3:Y:S01]  /*2850*/  LDG.E.64 R28, desc[UR8][R18.64+0x900] ;  /* 0x00090008121c7981 */ /* 0x000ee2000c1e1b00 */
[----:B------:R-:W-:-:S04]  /*2860*/  VIADD R33, R13, 0x1b0 ;  /* 0x000001b00d217836 */ /* 0x000fc80000000000 */
[----:B-1----:R-:W-:Y:S01]  /*2870*/  IMAD.WIDE.U32 R20, R33, 0x4, R4 ;  /* 0x0000000421147825 */ /* 0x002fe200078e0004 */
[----:B--2---:R-:W-:-:S04]  /*2880*/  FMNMX R30, R31, R30, !PT ;  /* 0x0000001e1f1e7209 */ /* 0x004fc80007800000 */
[----:B---3--:R-:W-:-:S05]  /*2890*/  FMNMX3 R29, R28, R29, R30, !PT ;  /* 0x0000001d1c1d7276 */ /* 0x008fca000780001e */
[----:B------:R0:W-:Y:S04]  /*28a0*/  STG.E desc[UR8][R20.64], R29 ;  /* 0x0000001d14007986 */ /* 0x0001e8000c101908 */
[----:B------:R-:W2:Y:S04]  /*28b0*/  @!P0 LDG.E.64 R30, desc[UR8][R18.64+0xf60] ;  /* 0x000f6008121e8981 */ /* 0x000ea8000c1e1b00 */
[----:B------:R-:W3:Y:S01]  /*28c0*/  @!P0 LDG.E.64 R24, desc[UR8][R18.64+0xf00] ;  /* 0x000f000812188981 */ /* 0x000ee2000c1e1b00 */
[----:B------:R-:W-:Y:S01]  /*28d0*/  IADD3 R33, P1, PT, R9, 0x900, RZ ;  /* 0x0000090009217810 */ /* 0x000fe20007f3e0ff */
[----:B------:R-:W-:-:S04]  /*28e0*/  @!P0 VIADD R9, R13, 0x210 ;  /* 0x000002100d098836 */ /* 0x000fc80000000000 */
[----:B------:R-:W-:Y:S01]  /*28f0*/  IMAD.X R10, RZ, RZ, RZ, P1 ;  /* 0x000000ffff0a7224 */ /* 0x000fe200008e06ff */
[----:B------:R-:W-:Y:S01]  /*2900*/  IADD3 R6, P1, PT, R6, R33, RZ ;  /* 0x0000002106067210 */ /* 0x000fe20007f3e0ff */
[----:B0-----:R-:W-:-:S03]  /*2910*/  @!P0 IMAD.WIDE.U32 R20, R9, 0x4, R4 ;  /* 0x0000000409148825 */ /* 0x001fc600078e0004 */
[----:B------:R-:W-:Y:S02]  /*2920*/  IADD3.X R15, PT, PT, RZ, R10, RZ, P1, !PT ;  /* 0x0000000aff0f7210 */ /* 0x000fe40000ffe4ff */
[----:B------:R-:W-:-:S04]  /*2930*/  LEA R14, P1, R6, UR4, 0x2 ;  /* 0x00000004060e7c11 */ /* 0x000fc8000f8210ff */
[----:B------:R-:W-:Y:S02]  /*2940*/  LEA.HI.X R15, R6, UR5, R15, 0x2, P1 ;  /* 0x00000005060f7c11 */ /* 0x000fe400088f140f */
[----:B--2---:R-:W-:-:S04]  /*2950*/  @!P0 FMNMX R30, R31, R30, !PT ;  /* 0x0000001e1f1e8209 */ /* 0x004fc80007800000 */
[----:B---3--:R-:W-:-:S05]  /*2960*/  @!P0 FMNMX3 R25, R24, R25, R30, !PT ;  /* 0x0000001918198276 */ /* 0x008fca000780001e */
[----:B------:R0:W-:Y:S04]  /*2970*/  @!P0 STG.E desc[UR8][R20.64], R25 ;  /* 0x0000001914008986 */ /* 0x0001e8000c101908 */
[----:B------:R-:W2:Y:S04]  /*2980*/  LDG.E.64 R22, desc[UR8][R14.64+0x60] ;  /* 0x000060080e167981 */ /* 0x000ea8000c1e1b00 */
[----:B------:R-:W3:Y:S01]  /*2990*/  LDG.E.64 R18, desc[UR8][R14.64] ;  /* 0x000000080e127981 */ /* 0x000ee2000c1e1b00 */
[----:B------:R-:W-:-:S04]  /*29a0*/  IMAD R0, R0, R17, 0x240 ;  /* 0x0000024000007424 */ /* 0x000fc800078e0211 */
[----:B------:R-:W-:-:S04]  /*29b0*/  IMAD.IADD R7, R7, 0x1, R0 ;  /* 0x0000000107077824 */ /* 0x000fc800078e0200 */
[----:B------:R-:W-:Y:S01]  /*29c0*/  IMAD.WIDE.U32 R6, R7, 0x4, R4 ;  /* 0x0000000407067825 */ /* 0x000fe200078e0004 */
[----:B--2---:R-:W-:-:S04]  /*29d0*/  FMNMX R22, R23, R22, !PT ;  /* 0x0000001617167209 */ /* 0x004fc80007800000 */
[----:B---3--:R-:W-:-:S05]  /*29e0*/  FMNMX3 R19, R18, R19, R22, !PT ;  /* 0x0000001312137276 */ /* 0x008fca0007800016 */
[----:B------:R1:W-:Y:S04]  /*29f0*/  STG.E desc[UR8][R6.64], R19 ;  /* 0x0000001306007986 */ /* 0x0003e8000c101908 */
[----:B------:R-:W2:Y:S04]  /*2a00*/  LDG.E.64 R16, desc[UR8][R14.64+0x360] ;  /* 0x000360080e107981 */ /* 0x000ea8000c1e1b00 */
[----:B------:R-:W3:Y:S01]  /*2a10*/  LDG.E.64 R22, desc[UR8][R14.64+0x300] ;  /* 0x000300080e167981 */ /* 0x000ee2000c1e1b00 */
[----:B------:R-:W-:Y:S01]  /*2a20*/  VIADD R9, R3, 0x270 ;  /* 0x0000027003097836 */ /* 0x000fe20000000000 */
[----:B--2---:R-:W-:-:S03]  /*2a30*/  FMNMX R2, R17, R16, !PT ;  /* 0x0000001011027209 */ /* 0x004fc60007800000 */
[----:B------:R-:W-:Y:S01]  /*2a40*/  IMAD.WIDE.U32 R16, R9, 0x4, R4 ;  /* 0x0000000409107825 */ /* 0x000fe200078e0004 */
[----:B---3--:R-:W-:-:S05]  /*2a50*/  FMNMX3 R23, R22, R23, R2, !PT ;  /* 0x0000001716177276 */ /* 0x008fca0007800002 */
[----:B------:R2:W-:Y:S04]  /*2a60*/  STG.E desc[UR8][R16.64], R23 ;  /* 0x0000001710007986 */ /* 0x0005e8000c101908 */
[----:B0-----:R-:W3:Y:S04]  /*2a70*/  LDG.E.64 R24, desc[UR8][R14.64+0x660] ;  /* 0x000660080e187981 */ /* 0x001ee8000c1e1b00 */
[----:B------:R-:W4:Y:S01]  /*2a80*/  LDG.E.64 R20, desc[UR8][R14.64+0x600] ;  /* 0x000600080e147981 */ /* 0x000f22000c1e1b00 */
[----:B------:R-:W-:Y:S01]  /*2a90*/  IADD3 R8, P1, PT, R8, R33, RZ ;  /* 0x0000002108087210 */ /* 0x000fe20007f3e0ff */
[----:B------:R-:W-:-:S03]  /*2aa0*/  VIADD R9, R3, 0x2a0 ;  /* 0x000002a003097836 */ /* 0x000fc60000000000 */
[----:B-1----:R-:W-:Y:S02]  /*2ab0*/  IADD3.X R7, PT, PT, RZ, R10, RZ, P1, !PT ;  /* 0x0000000aff077210 */ /* 0x002fe40000ffe4ff */
[----:B------:R-:W-:-:S04]  /*2ac0*/  LEA R6, P1, R8, UR4, 0x2 ;  /* 0x0000000408067c11 */ /* 0x000fc8000f8210ff */
[----:B------:R-:W-:Y:S01]  /*2ad0*/  LEA.HI.X R7, R8, UR5, R7, 0x2, P1 ;  /* 0x0000000508077c11 */ /* 0x000fe200088f1407 */
[----:B------:R-:W-:Y:S01]  /*2ae0*/  IMAD.WIDE.U32 R8, R9, 0x4, R4 ;  /* 0x0000000409087825 */ /* 0x000fe200078e0004 */
[----:B---3--:R-:W-:-:S04]  /*2af0*/  FMNMX R24, R25, R24, !PT ;  /* 0x0000001819187209 */ /* 0x008fc80007800000 */
[----:B----4-:R-:W-:-:S05]  /*2b00*/  FMNMX3 R21, R20, R21, R24, !PT ;  /* 0x0000001514157276 */ /* 0x010fca0007800018 */
[----:B------:R0:W-:Y:S04]  /*2b10*/  STG.E desc[UR8][R8.64], R21 ;  /* 0x0000001508007986 */ /* 0x0001e8000c101908 */
[----:B------:R-:W3:Y:S04]  /*2b20*/  LDG.E.64 R18, desc[UR8][R6.64+0x60] ;  /* 0x0000600806127981 */ /* 0x000ee8000c1e1b00 */
[----:B--2---:R-:W2:Y:S01]  /*2b30*/  LDG.E.64 R16, desc[UR8][R6.64] ;  /* 0x0000000806107981 */ /* 0x004ea2000c1e1b00 */
[----:B------:R-:W-:-:S04]  /*2b40*/  IMAD.IADD R11, R11, 0x1, R0 ;  /* 0x000000010b0b7824 */ /* 0x000fc800078e0200 */
[----:B------:R-:W-:Y:S01]  /*2b50*/  IMAD.WIDE.U32 R10, R11, 0x4, R4 ;  /* 0x000000040b0a7825 */ /* 0x000fe200078e0004 */
[----:B---3--:R-:W-:-:S04]  /*2b60*/  FMNMX R18, R19, R18, !PT ;  /* 0x0000001213127209 */ /* 0x008fc80007800000 */
[----:B--2---:R-:W-:-:S05]  /*2b70*/  FMNMX3 R17, R16, R17, R18, !PT ;  /* 0x0000001110117276 */ /* 0x004fca0007800012 */
[----:B------:R1:W-:Y:S04]  /*2b80*/  STG.E desc[UR8][R10.64], R17 ;  /* 0x000000110a007986 */ /* 0x0003e8000c101908 */
[----:B------:R-:W2:Y:S04]  /*2b90*/  @!P0 LDG.E.64 R22, desc[UR8][R6.64+0x660] ;  /* 0x0006600806168981 */ /* 0x000ea8000c1e1b00 */
[----:B------:R-:W3:Y:S01]  /*2ba0*/  @!P0 LDG.E.64 R18, desc[UR8][R6.64+0x600] ;  /* 0x0006000806128981 */ /* 0x000ee2000c1e1b00 */
[----:B------:R-:W-:-:S04]  /*2bb0*/  @!P0 VIADD R25, R13, 0x2a0 ;  /* 0x000002a00d198836 */ /* 0x000fc80000000000 */
[----:B0-----:R-:W-:Y:S01]  /*2bc0*/  @!P0 IMAD.WIDE.U32 R8, R25, 0x4, R4 ;  /* 0x0000000419088825 */ /* 0x001fe200078e0004 */
[----:B--2---:R-:W-:-:S04]  /*2bd0*/  @!P0 FMNMX R22, R23, R22, !PT ;  /* 0x0000001617168209 */ /* 0x004fc80007800000 */
        /* <DEDUP_REMOVED lines=19> */
[----:B------:R-:W-:Y:S01]  /*2d10*/  IMAD.WIDE.U32 R2, R3, 0x4, R4 ;  /* 0x0000000403027825 */ /* 0x000fe200078e0004 */
[----:B--2---:R-:W-:-:S04]  /*2d20*/  FMNMX R22, R23, R22, !PT ;  /* 0x0000001617167209 */ /* 0x004fc80007800000 */
[----:B---3--:R-:W-:-:S05]  /*2d30*/  FMNMX3 R19, R18, R19, R22, !PT ;  /* 0x0000001312137276 */ /* 0x008fca0007800016 */
[----:B------:R2:W-:Y:S04]  /*2d40*/  STG.E desc[UR8][R2.64], R19 ;  /* 0x0000001302007986 */ /* 0x0005e8000c101908 */
[----:B-1----:R-:W3:Y:S04]  /*2d50*/  LDG.E.64 R20, desc[UR8][R6.64+0x960] ;  /* 0x0009600806147981 */ /* 0x002ee8000c1e1b00 */
[----:B------:R-:W4:Y:S01]  /*2d60*/  LDG.E.64 R10, desc[UR8][R6.64+0x900] ;  /* 0x00090008060a7981 */ /* 0x000f22000c1e1b00 */
[----:B------:R-:W-:-:S05]  /*2d70*/  IADD3 R23, PT, PT, R13, 0x2d0, RZ ;  /* 0x000002d00d177810 */ /* 0x000fca0007ffe0ff */
[----:B0-----:R-:W-:Y:S01]  /*2d80*/  IMAD.WIDE.U32 R8, R23, 0x4, R4 ;  /* 0x0000000417087825 */ /* 0x001fe200078e0004 */
[----:B---3--:R-:W-:-:S04]  /*2d90*/  FMNMX R20, R21, R20, !PT ;  /* 0x0000001415147209 */ /* 0x008fc80007800000 */
[----:B----4-:R-:W-:-:S05]  /*2da0*/  FMNMX3 R11, R10, R11, R20, !PT ;  /* 0x0000000b0a0b7276 */ /* 0x010fca0007800014 */
[----:B------:R2:W-:Y:S01]  /*2db0*/  STG.E desc[UR8][R8.64], R11 ;  /* 0x0000000b08007986 */ /* 0x0005e2000c101908 */
[----:B------:R-:W-:Y:S05]  /*2dc0*/  @P0 EXIT ;  /* 0x000000000000094d */ /* 0x000fea0003800000 */
[----:B--2---:R-:W2:Y:S04]  /*2dd0*/  LDG.E.64 R8, desc[UR8][R6.64+0xf60] ;  /* 0x000f600806087981 */ /* 0x004ea8000c1e1b00 */
[----:B------:R-:W3:Y:S01]  /*2de0*/  LDG.E.64 R2, desc[UR8][R6.64+0xf00] ;  /* 0x000f000806027981 */ /* 0x000ee2000c1e1b00 */
[----:B------:R-:W-:-:S04]  /*2df0*/  VIADD R13, R13, 0x330 ;  /* 0x000003300d0d7836 */ /* 0x000fc80000000000 */
[----:B------:R-:W-:Y:S01]  /*2e00*/  IMAD.WIDE.U32 R4, R13, 0x4, R4 ;  /* 0x000000040d047825 */ /* 0x000fe200078e0004 */
[----:B--2---:R-:W-:-:S04]  /*2e10*/  FMNMX R8, R9, R8, !PT ;  /* 0x0000000809087209 */ /* 0x004fc80007800000 */
[----:B---3--:R-:W-:-:S05]  /*2e20*/  FMNMX3 R3, R2, R3, R8, !PT ;  /* 0x0000000302037276 */ /* 0x008fca0007800008 */
[----:B------:R-:W-:Y:S01]  /*2e30*/  STG.E desc[UR8][R4.64], R3 ;  /* 0x0000000304007986 */ /* 0x000fe2000c101908 */
[----:B------:R-:W-:Y:S05]  /*2e40*/  EXIT ;  /* 0x000000000000794d */ /* 0x000fea0003800000 */
.L_x_11:
        /* <DEDUP_REMOVED lines=11> */
.L_x_14:


//--------------------- .nv.shared._Z11Linear_ReLuPfS_S_S_S_S_S_S_ --------------------------
	.section	.nv.shared._Z11Linear_ReLuPfS_S_S_S_S_S_S_,"aw",@nobits
	.sectionflags	@""
	.align	4
.nv.shared._Z11Linear_ReLuPfS_S_S_S_S_S_S_:
	.zero		1840


//--------------------- .nv.shared.reserved.0     --------------------------
	.section	.nv.shared.reserved.0,"aw",@nobits
	.weak		__nv_reservedSMEM_offset_0_alias
	.size		__nv_reservedSMEM_offset_0_alias, 0, 64
	.other		__nv_reservedSMEM_offset_0_alias,@"STO_CUDA_RESERVED_SHARED STV_DEFAULT"
__nv_reservedSMEM_offset_0_alias:
	.zero		0
	.zero		64


//--------------------- .nv.shared._Z10Conv2_ReLuPfS_S_S_S_ --------------------------
	.section	.nv.shared._Z10Conv2_ReLuPfS_S_S_S_,"aw",@nobits
	.sectionflags	@""
	.align	4
.nv.shared._Z10Conv2_ReLuPfS_S_S_S_:
	.zero		5080


//--------------------- .nv.shared._Z10Conv1_ReLuPfS_S_S_S_ --------------------------
	.section	.nv.shared._Z10Conv1_ReLuPfS_S_S_S_,"aw",@nobits
	.sectionflags	@""
	.align	4
.nv.shared._Z10Conv1_ReLuPfS_S_S_S_:
	.zero		4260


//--------------------- .nv.constant0._Z11Linear_ReLuPfS_S_S_S_S_S_S_ --------------------------
	.section	.nv.constant0._Z11Linear_ReLuPfS_S_S_S_S_S_S_,"a",@progbits
	.sectionflags	@""
	.align	4
.nv.constant0._Z11Linear_ReLuPfS_S_S_S_S_S_S_:
	.zero		960


//--------------------- .nv.constant0._Z10Conv2_ReLuPfS_S_S_S_ --------------------------
	.section	.nv.constant0._Z10Conv2_ReLuPfS_S_S_S_,"a",@progbits
	.sectionflags	@""
	.align	4
.nv.constant0._Z10Conv2_ReLuPfS_S_S_S_:
	.zero		936


//--------------------- .nv.constant0._Z10Conv1_ReLuPfS_S_S_S_ --------------------------
	.section	.nv.constant0._Z10Conv1_ReLuPfS_S_S_S_,"a",@progbits
	.sectionflags	@""
	.align	4
.nv.constant0._Z10Conv1_ReLuPfS_S_S_S_:
	.zero		936


//--------------------- SYMBOLS --------------------------

	.type		.nv.reservedSmem.offset0,@object
	.size		.nv.reservedSmem.offset0,0x4
	.type		.nv.reservedSmem.cap,@object
	.size		.nv.reservedSmem.cap,0x4
